	.target	sm_80

	.elftype	@"ET_EXEC"


//--------------------- .note.nv.tkinfo           --------------------------
	.section	.note.nv.tkinfo,"",@"SHT_NOTE"
	.sectionflags	@"SHF_NOTE_NV_TKINFO"
	.tkinfo
        /*0018*/ 	.word	0x00000002
        /*0030*/ 	.string	""
        /*0030*/ 	.string	"ptxas"
        /*0030*/ 	.string	"Cuda compilation tools, release 13.0, V13.0.88"
        /*0030*/ 	.string	"Build cuda_13.0.r13.0/compiler.36424714_0"
        /*0030*/ 	.string	"-v  -suppress-debug-info  -lineinfo  -arch sm_80 "



//--------------------- .note.nv.cuinfo           --------------------------
	.section	.note.nv.cuinfo,"",@"SHT_NOTE"
	.sectionflags	@"SHF_NOTE_NV_CUINFO"
        /*0018*/ 	.short	0x0002
        /*001a*/ 	.short	0x0050
        /*001c*/ 	.short	0x0082
	.zero		2


//--------------------- .nv.info                  --------------------------
	.section	.nv.info,"",@"SHT_CUDA_INFO"
	.align	4


	//----- nvinfo : EIATTR_REGCOUNT
	.align		4
        /*0000*/ 	.byte	0x04, 0x2f
        /*0002*/ 	.short	(.L_1 - .L_0)
	.align		4
.L_0:
        /*0004*/ 	.word	index@(matmul_kernel)
        /*0008*/ 	.word	0x000000ff


	//----- nvinfo : EIATTR_FRAME_SIZE
	.align		4
.L_1:
        /*000c*/ 	.byte	0x04, 0x11
        /*000e*/ 	.short	(.L_3 - .L_2)
	.align		4
.L_2:
        /*0010*/ 	.word	index@(matmul_kernel)
        /*0014*/ 	.word	0x00000048


	//----- nvinfo : EIATTR_MIN_STACK_SIZE
	.align		4
.L_3:
        /*0018*/ 	.byte	0x04, 0x12
        /*001a*/ 	.short	(.L_5 - .L_4)
	.align		4
.L_4:
        /*001c*/ 	.word	index@(matmul_kernel)
        /*0020*/ 	.word	0x00000048
.L_5:


//--------------------- .nv.info.matmul_kernel    --------------------------
	.section	.nv.info.matmul_kernel,"",@"SHT_CUDA_INFO"
	.sectionflags	@""
	.align	4


	//----- nvinfo : EIATTR_CUDA_API_VERSION
	.align		4
        /*0000*/ 	.byte	0x04, 0x37
        /*0002*/ 	.short	(.L_7 - .L_6)
.L_6:
        /*0004*/ 	.word	0x00000082


	//----- nvinfo : EIATTR_SW2861232_WAR
	.align		4
.L_7:
        /*0008*/ 	.byte	0x01, 0x35
	.zero		2


	//----- nvinfo : EIATTR_PARAM_CBANK
	.align		4
        /*000c*/ 	.byte	0x04, 0x0a
        /*000e*/ 	.short	(.L_9 - .L_8)
	.align		4
.L_8:
        /*0010*/ 	.word	index@(.nv.constant0.matmul_kernel)
        /*0014*/ 	.short	0x0160
        /*0016*/ 	.short	0x0050


	//----- nvinfo : EIATTR_CBANK_PARAM_SIZE
	.align		4
.L_9:
        /*0018*/ 	.byte	0x03, 0x19
        /*001a*/ 	.short	0x0050


	//----- nvinfo : EIATTR_KPARAM_INFO
	.align		4
        /*001c*/ 	.byte	0x04, 0x17
        /*001e*/ 	.short	(.L_11 - .L_10)
.L_10:
        /*0020*/ 	.word	0x00000000
        /*0024*/ 	.short	0x000d
        /*0026*/ 	.short	0x0048
        /*0028*/ 	.byte	0x00, 0xf4, 0x21, 0x00


	//----- nvinfo : EIATTR_KPARAM_INFO
	.align		4
.L_11:
        /*002c*/ 	.byte	0x04, 0x17
        /*002e*/ 	.short	(.L_13 - .L_12)
.L_12:
        /*0030*/ 	.word	0x00000000
        /*0034*/ 	.short	0x000c
        /*0036*/ 	.short	0x0040
        /*0038*/ 	.byte	0x00, 0xf4, 0x21, 0x00


	//----- nvinfo : EIATTR_KPARAM_INFO
	.align		4
.L_13:
        /*003c*/ 	.byte	0x04, 0x17
        /*003e*/ 	.short	(.L_15 - .L_14)
.L_14:
        /*0040*/ 	.word	0x00000000
        /*0044*/ 	.short	0x000b
        /*0046*/ 	.short	0x0038
        /*0048*/ 	.byte	0x00, 0xf0, 0x11, 0x00


	//----- nvinfo : EIATTR_KPARAM_INFO
	.align		4
.L_15:
        /*004c*/ 	.byte	0x04, 0x17
        /*004e*/ 	.short	(.L_17 - .L_16)
.L_16:
        /*0050*/ 	.word	0x00000000
        /*0054*/ 	.short	0x000a
        /*0056*/ 	.short	0x0034
        /*0058*/ 	.byte	0x00, 0xf0, 0x11, 0x00


	//----- nvinfo : EIATTR_KPARAM_INFO
	.align		4
.L_17:
        /*005c*/ 	.byte	0x04, 0x17
        /*005e*/ 	.short	(.L_19 - .L_18)
.L_18:
        /*0060*/ 	.word	0x00000000
        /*0064*/ 	.short	0x0009
        /*0066*/ 	.short	0x0030
        /*0068*/ 	.byte	0x00, 0xf0, 0x11, 0x00


	//----- nvinfo : EIATTR_KPARAM_INFO
	.align		4
.L_19:
        /*006c*/ 	.byte	0x04, 0x17
        /*006e*/ 	.short	(.L_21 - .L_20)
.L_20:
        /*0070*/ 	.word	0x00000000
        /*0074*/ 	.short	0x0008
        /*0076*/ 	.short	0x002c
        /*0078*/ 	.byte	0x00, 0xf0, 0x11, 0x00


	//----- nvinfo : EIATTR_KPARAM_INFO
	.align		4
.L_21:
        /*007c*/ 	.byte	0x04, 0x17
        /*007e*/ 	.short	(.L_23 - .L_22)
.L_22:
        /*0080*/ 	.word	0x00000000
        /*0084*/ 	.short	0x0007
        /*0086*/ 	.short	0x0028
        /*0088*/ 	.byte	0x00, 0xf0, 0x11, 0x00


	//----- nvinfo : EIATTR_KPARAM_INFO
	.align		4
.L_23:
        /*008c*/ 	.byte	0x04, 0x17
        /*008e*/ 	.short	(.L_25 - .L_24)
.L_24:
        /*0090*/ 	.word	0x00000000
        /*0094*/ 	.short	0x0006
        /*0096*/ 	.short	0x0024
        /*0098*/ 	.byte	0x00, 0xf0, 0x11, 0x00


	//----- nvinfo : EIATTR_KPARAM_INFO
	.align		4
.L_25:
        /*009c*/ 	.byte	0x04, 0x17
        /*009e*/ 	.short	(.L_27 - .L_26)
.L_26:
        /*00a0*/ 	.word	0x00000000
        /*00a4*/ 	.short	0x0005
        /*00a6*/ 	.short	0x0020
        /*00a8*/ 	.byte	0x00, 0xf0, 0x11, 0x00


	//----- nvinfo : EIATTR_KPARAM_INFO
	.align		4
.L_27:
        /*00ac*/ 	.byte	0x04, 0x17
        /*00ae*/ 	.short	(.L_29 - .L_28)
.L_28:
        /*00b0*/ 	.word	0x00000000
        /*00b4*/ 	.short	0x0004
        /*00b6*/ 	.short	0x001c
        /*00b8*/ 	.byte	0x00, 0xf0, 0x11, 0x00


	//----- nvinfo : EIATTR_KPARAM_INFO
	.align		4
.L_29:
        /*00bc*/ 	.byte	0x04, 0x17
        /*00be*/ 	.short	(.L_31 - .L_30)
.L_30:
        /*00c0*/ 	.word	0x00000000
        /*00c4*/ 	.short	0x0003
        /*00c6*/ 	.short	0x0018
        /*00c8*/ 	.byte	0x00, 0xf0, 0x11, 0x00


	//----- nvinfo : EIATTR_KPARAM_INFO
	.align		4
.L_31:
        /*00cc*/ 	.byte	0x04, 0x17
        /*00ce*/ 	.short	(.L_33 - .L_32)
.L_32:
        /*00d0*/ 	.word	0x00000000
        /*00d4*/ 	.short	0x0002
        /*00d6*/ 	.short	0x0010
        /*00d8*/ 	.byte	0x00, 0xf4, 0x21, 0x00


	//----- nvinfo : EIATTR_KPARAM_INFO
	.align		4
.L_33:
        /*00dc*/ 	.byte	0x04, 0x17
        /*00de*/ 	.short	(.L_35 - .L_34)
.L_34:
        /*00e0*/ 	.word	0x00000000
        /*00e4*/ 	.short	0x0001
        /*00e6*/ 	.short	0x0008
        /*00e8*/ 	.byte	0x00, 0xf4, 0x21, 0x00


	//----- nvinfo : EIATTR_KPARAM_INFO
	.align		4
.L_35:
        /*00ec*/ 	.byte	0x04, 0x17
        /*00ee*/ 	.short	(.L_37 - .L_36)
.L_36:
        /*00f0*/ 	.word	0x00000000
        /*00f4*/ 	.short	0x0000
        /*00f6*/ 	.short	0x0000
        /*00f8*/ 	.byte	0x00, 0xf4, 0x21, 0x00


	//----- nvinfo : EIATTR_MAXREG_COUNT
	.align		4
.L_37:
        /*00fc*/ 	.byte	0x03, 0x1b
        /*00fe*/ 	.short	0x00ff


	//----- nvinfo : EIATTR_NUM_BARRIERS
	.align		4
        /*0100*/ 	.byte	0x02, 0x4c
        /*0102*/ 	.byte	0x01
	.zero		1


	//----- nvinfo : EIATTR_ANNOTATIONS
	.align		4
        /*0104*/ 	.byte	0x04, 0x55
        /*0106*/ 	.short	(.L_39 - .L_38)


	//   ....[0]....
.L_38:
        /*0108*/ 	.word	0x00000001
        /*010c*/ 	.byte	0x10, 0x07, 0x00, 0x00, 0x01, 0x00, 0x00, 0x00, 0x00, 0x33, 0x00, 0x00, 0x01, 0x00, 0x00, 0x00
        /* <DEDUP_REMOVED lines=13> */
        /*01ec*/ 	.byte	0x20, 0x72, 0x00, 0x00, 0x01, 0x00, 0x00, 0x00, 0x40, 0x72, 0x00, 0x00


	//----- nvinfo : EIATTR_MERCURY_ISA_VERSION
	.align		4
.L_39:
        /*01f8*/ 	.byte	0x03, 0x5f
        /*01fa*/ 	.short	0x0000


	//----- nvinfo : EIATTR_EXIT_INSTR_OFFSETS
	.align		4
        /*01fc*/ 	.byte	0x04, 0x1c
        /*01fe*/ 	.short	(.L_41 - .L_40)


	//   ....[0]....
.L_40:
        /*0200*/ 	.word	0x0000ae50


	//   ....[1]....
        /*0204*/ 	.word	0x0000ae70


	//----- nvinfo : EIATTR_REQNTID
	.align		4
.L_41:
        /*0208*/ 	.byte	0x04, 0x10
        /*020a*/ 	.short	(.L_43 - .L_42)
.L_42:
        /*020c*/ 	.word	0x00000080
        /*0210*/ 	.word	0x00000001
        /*0214*/ 	.word	0x00000001
.L_43:


//--------------------- .nv.callgraph             --------------------------
	.section	.nv.callgraph,"",@"SHT_CUDA_CALLGRAPH"
	.align	4
	.sectionentsize	8
	.align		4
        /*0000*/ 	.word	0x00000000
	.align		4
        /*0004*/ 	.word	0xffffffff
	.align		4
        /*0008*/ 	.word	0x00000000
	.align		4
        /*000c*/ 	.word	0xfffffffe
	.align		4
        /*0010*/ 	.word	0x00000000
	.align		4
        /*0014*/ 	.word	0xfffffffd
	.align		4
        /*0018*/ 	.word	0x00000000
	.align		4
        /*001c*/ 	.word	0xfffffffc


//--------------------- .nv.rel.action            --------------------------
	.section	.nv.rel.action,"",@"SHT_CUDA_RELOCINFO"
	.align	8
	.sectionentsize	8
        /*0000*/ 	.byte	0x73, 0x00, 0x00, 0x00, 0x00, 0x00, 0x00, 0x00, 0x00, 0x00, 0x00, 0x11, 0x25, 0x00, 0x05, 0x36


//--------------------- .nv.constant0.matmul_kernel --------------------------
	.section	.nv.constant0.matmul_kernel,"a",@progbits
	.sectionflags	@""
	.align	4
.nv.constant0.matmul_kernel:
	.zero		432


//--------------------- .text.matmul_kernel       --------------------------
	.section	.text.matmul_kernel,"ax",@progbits
	.sectioninfo	@"SHI_REGISTERS=255"
	.align	128
        .global         matmul_kernel
        .type           matmul_kernel,@function
        .size           matmul_kernel,(.L_x_4 - matmul_kernel)
        .other          matmul_kernel,@"STO_CUDA_ENTRY STV_DEFAULT"
matmul_kernel:
.text.matmul_kernel:
[----:B------:R-:W-:Y:S02]  /*0000*/  IMAD.MOV.U32 R1, RZ, RZ, c[0x0][0x28] ;  /* 0x00000a00ff017624 */ /* 0x000fe400078e00ff */
[----:B------:R-:W-:Y:S01]  /*0010*/  IMAD.MOV.U32 R6, RZ, RZ, 0x7f ;  /* 0x0000007fff067424 */ /* 0x000fe200078e00ff */
[----:B------:R-:W1:Y:S01]  /*0020*/  S2R R5, SR_CTAID.X ;  /* 0x0000000000057919 */ /* 0x000e620000002500 */
[----:B------:R-:W-:Y:S01]  /*0030*/  IABS R15, c[0x0][0x178] ;  /* 0x00005e00000f7a13 */ /* 0x000fe20000000000 */
[----:B------:R-:W-:Y:S01]  /*0040*/  ULDC.64 UR4, c[0x0][0x118] ;  /* 0x0000460000047ab9 */ /* 0x000fe20000000a00 */
[----:B------:R-:W-:Y:S01]  /*0050*/  IADD3 R1, R1, -0x48, RZ ;  /* 0xffffffb801017810 */ /* 0x000fe20007ffe0ff */
[----:B------:R-:W2:Y:S01]  /*0060*/  S2R R60, SR_TID.X ;  /* 0x00000000003c7919 */ /* 0x000ea20000002100 */
[----:B------:R-:W-:Y:S01]  /*0070*/  IADD3 R0, R6, c[0x0][0x17c], RZ ;  /* 0x00005f0006007a10 */ /* 0x000fe20007ffe0ff */
[----:B------:R-:W-:-:S03]  /*0080*/  IMAD.MOV.U32 R20, RZ, RZ, RZ ;  /* 0x000000ffff147224 */ /* 0x000fc600078e00ff */
[----:B------:R-:W-:-:S04]  /*0090*/  SHF.R.S32.HI R3, RZ, 0x1f, R0 ;  /* 0x0000001fff037819 */ /* 0x000fc80000011400 */
[----:B------:R-:W-:-:S04]  /*00a0*/  LEA.HI R3, R3, R0, RZ, 0x7 ;  /* 0x0000000003037211 */ /* 0x000fc800078f38ff */
[----:B------:R-:W-:-:S05]  /*00b0*/  SHF.R.S32.HI R3, RZ, 0x7, R3 ;  /* 0x00000007ff037819 */ /* 0x000fca0000011403 */
[----:B------:R-:W-:Y:S01]  /*00c0*/  IMAD.SHL.U32 R4, R3, 0x8, RZ ;  /* 0x0000000803047824 */ /* 0x000fe200078e00ff */
[----:B-1----:R-:W-:-:S04]  /*00d0*/  IABS R10, R5 ;  /* 0x00000005000a7213 */ /* 0x002fc80000000000 */
[-C--:B------:R-:W-:Y:S02]  /*00e0*/  IABS R7, R4.reuse ;  /* 0x0000000400077213 */ /* 0x080fe40000000000 */
[----:B------:R-:W-:Y:S02]  /*00f0*/  IABS R11, R4 ;  /* 0x00000004000b7213 */ /* 0x000fe40000000000 */
[----:B------:R-:W1:Y:S01]  /*0100*/  I2F.RP R0, R7 ;  /* 0x0000000700007306 */ /* 0x000e620000209400 */
[C---:B--2---:R-:W-:Y:S02]  /*0110*/  LOP3.LUT R19, R60.reuse, 0x7f, RZ, 0xc0, !PT ;  /* 0x0000007f3c137812 */ /* 0x044fe400078ec0ff */
[----:B------:R-:W-:-:S03]  /*0120*/  LOP3.LUT R34, R60, 0x1f, RZ, 0xc0, !PT ;  /* 0x0000001f3c227812 */ /* 0x000fc600078ec0ff */
[----:B------:R-:W-:-:S05]  /*0130*/  IMAD.SHL.U32 R197, R19, 0x4, RZ ;  /* 0x0000000413c57824 */ /* 0x000fca00078e00ff */
[C---:B------:R-:W-:Y:S02]  /*0140*/  LOP3.LUT R23, R197.reuse, 0x20, RZ, 0x3c, !PT ;  /* 0x00000020c5177812 */ /* 0x040fe400078e3cff */
[C---:B------:R-:W-:Y:S02]  /*0150*/  LOP3.LUT R27, R197.reuse, 0x40, RZ, 0x3c, !PT ;  /* 0x00000040c51b7812 */ /* 0x040fe400078e3cff */
[----:B------:R-:W-:Y:S01]  /*0160*/  LOP3.LUT R32, R197, 0x60, RZ, 0x3c, !PT ;  /* 0x00000060c5207812 */ /* 0x000fe200078e3cff */
[----:B-1----:R-:W1:Y:S02]  /*0170*/  MUFU.RCP R0, R0 ;  /* 0x0000000000007308 */ /* 0x002e640000001000 */
[----:B-1----:R-:W-:Y:S01]  /*0180*/  IADD3 R2, R0, 0xffffffe, RZ ;  /* 0x0ffffffe00027810 */ /* 0x002fe20007ffe0ff */
[----:B------:R-:W-:-:S05]  /*0190*/  IMAD.MOV R0, RZ, RZ, -R11 ;  /* 0x000000ffff007224 */ /* 0x000fca00078e0a0b */
[----:B------:R1:W2:Y:S02]  /*01a0*/  F2I.FTZ.U32.TRUNC.NTZ R3, R2 ;  /* 0x0000000200037305 */ /* 0x0002a4000021f000 */
[----:B-1----:R-:W-:Y:S02]  /*01b0*/  IMAD.MOV.U32 R2, RZ, RZ, RZ ;  /* 0x000000ffff027224 */ /* 0x002fe400078e00ff */
[----:B--2---:R-:W-:-:S04]  /*01c0*/  IMAD.MOV R8, RZ, RZ, -R3 ;  /* 0x000000ffff087224 */ /* 0x004fc800078e0a03 */
[----:B------:R-:W-:Y:S02]  /*01d0*/  IMAD R9, R8, R7, RZ ;  /* 0x0000000708097224 */ /* 0x000fe400078e02ff */
[----:B------:R-:W-:Y:S02]  /*01e0*/  IMAD.MOV.U32 R8, RZ, RZ, R10 ;  /* 0x000000ffff087224 */ /* 0x000fe400078e000a */
[----:B------:R-:W-:-:S06]  /*01f0*/  IMAD.HI.U32 R3, R3, R9, R2 ;  /* 0x0000000903037227 */ /* 0x000fcc00078e0002 */
[----:B------:R-:W-:-:S04]  /*0200*/  IMAD.HI.U32 R3, R3, R8, RZ ;  /* 0x0000000803037227 */ /* 0x000fc800078e00ff */
[----:B------:R-:W-:-:S05]  /*0210*/  IMAD R0, R3, R0, R8 ;  /* 0x0000000003007224 */ /* 0x000fca00078e0208 */
[----:B------:R-:W-:-:S13]  /*0220*/  ISETP.GT.U32.AND P1, PT, R7, R0, PT ;  /* 0x000000000700720c */ /* 0x000fda0003f24070 */
[----:B------:R-:W-:Y:S01]  /*0230*/  @!P1 IMAD.IADD R0, R0, 0x1, -R7 ;  /* 0x0000000100009824 */ /* 0x000fe200078e0a07 */
[----:B------:R-:W-:Y:S02]  /*0240*/  @!P1 IADD3 R3, R3, 0x1, RZ ;  /* 0x0000000103039810 */ /* 0x000fe40007ffe0ff */
[----:B------:R-:W-:Y:S02]  /*0250*/  ISETP.NE.AND P1, PT, R4, RZ, PT ;  /* 0x000000ff0400720c */ /* 0x000fe40003f25270 */
[----:B------:R-:W-:Y:S02]  /*0260*/  ISETP.GE.U32.AND P0, PT, R0, R7, PT ;  /* 0x000000070000720c */ /* 0x000fe40003f06070 */
[----:B------:R-:W-:-:S04]  /*0270*/  LOP3.LUT R0, R5, R4, RZ, 0x3c, !PT ;  /* 0x0000000405007212 */ /* 0x000fc800078e3cff */
[----:B------:R-:W-:Y:S02]  /*0280*/  ISETP.GE.AND P2, PT, R0, RZ, PT ;  /* 0x000000ff0000720c */ /* 0x000fe40003f46270 */
[----:B------:R-:W-:-:S05]  /*0290*/  IADD3 R0, R6, c[0x0][0x178], RZ ;  /* 0x00005e0006007a10 */ /* 0x000fca0007ffe0ff */
[----:B------:R-:W-:-:S05]  /*02a0*/  @P0 IADD3 R3, R3, 0x1, RZ ;  /* 0x0000000103030810 */ /* 0x000fca0007ffe0ff */
[----:B------:R-:W-:Y:S01]  /*02b0*/  IMAD.MOV.U32 R2, RZ, RZ, R3 ;  /* 0x000000ffff027224 */ /* 0x000fe200078e0003 */
[----:B------:R-:W-:-:S03]  /*02c0*/  SHF.R.S32.HI R3, RZ, 0x1f, R0 ;  /* 0x0000001fff037819 */ /* 0x000fc60000011400 */
[----:B------:R-:W-:Y:S01]  /*02d0*/  @!P2 IMAD.MOV R2, RZ, RZ, -R2 ;  /* 0x000000ffff02a224 */ /* 0x000fe200078e0a02 */
[----:B------:R-:W-:Y:S02]  /*02e0*/  @!P1 LOP3.LUT R2, RZ, R4, RZ, 0x33, !PT ;  /* 0x00000004ff029212 */ /* 0x000fe400078e33ff */
[----:B------:R-:W-:-:S03]  /*02f0*/  LEA.HI R3, R3, R0, RZ, 0x7 ;  /* 0x0000000003037211 */ /* 0x000fc600078f38ff */
[----:B------:R-:W-:Y:S02]  /*0300*/  IMAD.SHL.U32 R6, R2, 0x8, RZ ;  /* 0x0000000802067824 */ /* 0x000fe400078e00ff */
[----:B------:R-:W-:-:S03]  /*0310*/  IMAD.MOV R2, RZ, RZ, -R2 ;  /* 0x000000ffff027224 */ /* 0x000fc600078e0a02 */
[----:B------:R-:W-:Y:S01]  /*0320*/  LEA.HI.SX32 R3, R3, -R6, 0x19 ;  /* 0x8000000603037211 */ /* 0x000fe200078fcaff */
[----:B------:R-:W-:-:S03]  /*0330*/  IMAD R10, R4, R2, R5 ;  /* 0x00000002040a7224 */ /* 0x000fc600078e0205 */
[----:B------:R-:W-:Y:S02]  /*0340*/  IMNMX R11, R3, 0x8, PT ;  /* 0x00000008030b7817 */ /* 0x000fe40003800200 */
[----:B------:R-:W-:Y:S02]  /*0350*/  IABS R9, R10 ;  /* 0x0000000a00097213 */ /* 0x000fe40000000000 */
[-C--:B------:R-:W-:Y:S02]  /*0360*/  IABS R7, R11.reuse ;  /* 0x0000000b00077213 */ /* 0x080fe40000000000 */
[----:B------:R-:W-:Y:S02]  /*0370*/  IABS R4, R11 ;  /* 0x0000000b00047213 */ /* 0x000fe40000000000 */
[----:B------:R-:W1:Y:S08]  /*0380*/  I2F.RP R0, R7 ;  /* 0x0000000700007306 */ /* 0x000e700000209400 */
[----:B-1----:R-:W1:Y:S02]  /*0390*/  MUFU.RCP R0, R0 ;  /* 0x0000000000007308 */ /* 0x002e640000001000 */
[----:B-1----:R-:W-:Y:S01]  /*03a0*/  IADD3 R3, R0, 0xffffffe, RZ ;  /* 0x0ffffffe00037810 */ /* 0x002fe20007ffe0ff */
[----:B------:R-:W-:-:S05]  /*03b0*/  IMAD.MOV R0, RZ, RZ, -R4 ;  /* 0x000000ffff007224 */ /* 0x000fca00078e0a04 */
[----:B------:R-:W1:Y:S08]  /*03c0*/  I2F.RP R4, R15 ;  /* 0x0000000f00047306 */ /* 0x000e700000209400 */
[----:B------:R-:W2:Y:S08]  /*03d0*/  F2I.FTZ.U32.TRUNC.NTZ R3, R3 ;  /* 0x0000000300037305 */ /* 0x000eb0000021f000 */
[----:B-1----:R-:W1:Y:S01]  /*03e0*/  MUFU.RCP R4, R4 ;  /* 0x0000000400047308 */ /* 0x002e620000001000 */
[----:B--2---:R-:W-:-:S04]  /*03f0*/  IMAD.MOV R8, RZ, RZ, -R3 ;  /* 0x000000ffff087224 */ /* 0x004fc800078e0a03 */
[----:B------:R-:W-:Y:S02]  /*0400*/  IMAD.MOV.U32 R2, RZ, RZ, R8 ;  /* 0x000000ffff027224 */ /* 0x000fe400078e0008 */
[----:B------:R-:W-:Y:S02]  /*0410*/  IMAD.MOV.U32 R8, RZ, RZ, c[0x0][0x180] ;  /* 0x00006000ff087624 */ /* 0x000fe400078e00ff */
[----:B------:R-:W-:Y:S02]  /*0420*/  IMAD R5, R2, R7, RZ ;  /* 0x0000000702057224 */ /* 0x000fe400078e02ff */
[----:B------:R-:W-:Y:S01]  /*0430*/  IMAD.MOV.U32 R2, RZ, RZ, RZ ;  /* 0x000000ffff027224 */ /* 0x000fe200078e00ff */
[----:B------:R-:W-:-:S03]  /*0440*/  IADD3 R17, R8, -0x11, RZ ;  /* 0xffffffef08117810 */ /* 0x000fc60007ffe0ff */
[----:B------:R-:W-:Y:S01]  /*0450*/  IMAD.HI.U32 R2, R3, R5, R2 ;  /* 0x0000000503027227 */ /* 0x000fe200078e0002 */
[----:B-1----:R-:W-:Y:S02]  /*0460*/  IADD3 R3, R4, 0xffffffe, RZ ;  /* 0x0ffffffe04037810 */ /* 0x002fe40007ffe0ff */
[----:B------:R-:W-:-:S03]  /*0470*/  IADD3 R4, R8, -0x1d, RZ ;  /* 0xffffffe308047810 */ /* 0x000fc60007ffe0ff */
[----:B------:R-:W-:Y:S01]  /*0480*/  IMAD.HI.U32 R2, R2, R9, RZ ;  /* 0x0000000902027227 */ /* 0x000fe200078e00ff */
[----:B------:R-:W1:Y:S01]  /*0490*/  F2I.FTZ.U32.TRUNC.NTZ R3, R3 ;  /* 0x0000000300037305 */ /* 0x000e62000021f000 */
[----:B------:R-:W-:Y:S02]  /*04a0*/  ISETP.GE.U32.AND P5, PT, R4, 0x7fffffc4, PT ;  /* 0x7fffffc40400780c */ /* 0x000fe40003fa6070 */
[----:B------:R-:W-:Y:S01]  /*04b0*/  IMAD R0, R2, R0, R9 ;  /* 0x0000000002007224 */ /* 0x000fe200078e0209 */
[----:B------:R-:W-:Y:S02]  /*04c0*/  IADD3 R4, R8, -0x1e, RZ ;  /* 0xffffffe208047810 */ /* 0x000fe40007ffe0ff */
[----:B------:R-:W-:Y:S02]  /*04d0*/  SEL R16, RZ, 0x7fff8, P5 ;  /* 0x0007fff8ff107807 */ /* 0x000fe40002800000 */
[----:B------:R-:W-:Y:S01]  /*04e0*/  ISETP.GT.U32.AND P1, PT, R7, R0, PT ;  /* 0x000000000700720c */ /* 0x000fe20003f24070 */
[----:B-1----:R-:W-:-:S12]  /*04f0*/  IMAD.MOV R5, RZ, RZ, -R3 ;  /* 0x000000ffff057224 */ /* 0x002fd800078e0a03 */
[----:B------:R-:W-:Y:S01]  /*0500*/  @!P1 IMAD.IADD R0, R0, 0x1, -R7 ;  /* 0x0000000100009824 */ /* 0x000fe200078e0a07 */
[----:B------:R-:W-:Y:S02]  /*0510*/  @!P1 IADD3 R2, R2, 0x1, RZ ;  /* 0x0000000102029810 */ /* 0x000fe40007ffe0ff */
[----:B------:R-:W-:Y:S02]  /*0520*/  ISETP.NE.AND P1, PT, R11, RZ, PT ;  /* 0x000000ff0b00720c */ /* 0x000fe40003f25270 */
[----:B------:R-:W-:Y:S02]  /*0530*/  ISETP.GE.U32.AND P0, PT, R0, R7, PT ;  /* 0x000000070000720c */ /* 0x000fe40003f06070 */
[----:B------:R-:W-:-:S04]  /*0540*/  LOP3.LUT R0, R10, R11, RZ, 0x3c, !PT ;  /* 0x0000000b0a007212 */ /* 0x000fc800078e3cff */
[----:B------:R-:W-:-:S07]  /*0550*/  ISETP.GE.AND P2, PT, R0, RZ, PT ;  /* 0x000000ff0000720c */ /* 0x000fce0003f46270 */
[----:B------:R-:W-:Y:S02]  /*0560*/  @P0 IADD3 R2, R2, 0x1, RZ ;  /* 0x0000000102020810 */ /* 0x000fe40007ffe0ff */
[----:B------:R-:W-:Y:S02]  /*0570*/  ISETP.GE.U32.AND P0, PT, R4, 0x7fffffc3, PT ;  /* 0x7fffffc30400780c */ /* 0x000fe40003f06070 */
[C---:B------:R-:W-:Y:S01]  /*0580*/  IADD3 R4, R8.reuse, -0x19, RZ ;  /* 0xffffffe708047810 */ /* 0x040fe20007ffe0ff */
[----:B------:R-:W-:Y:S01]  /*0590*/  IMAD.MOV.U32 R22, RZ, RZ, R2 ;  /* 0x000000ffff167224 */ /* 0x000fe200078e0002 */
[----:B------:R-:W-:-:S03]  /*05a0*/  IADD3 R2, R8, -0x1f, RZ ;  /* 0xffffffe108027810 */ /* 0x000fc60007ffe0ff */
[----:B------:R-:W-:Y:S01]  /*05b0*/  @!P2 IMAD.MOV R22, RZ, RZ, -R22 ;  /* 0x000000ffff16a224 */ /* 0x000fe200078e0a16 */
[----:B------:R-:W-:Y:S02]  /*05c0*/  @!P1 LOP3.LUT R22, RZ, R11, RZ, 0x33, !PT ;  /* 0x0000000bff169212 */ /* 0x000fe400078e33ff */
[----:B------:R-:W-:Y:S01]  /*05d0*/  ISETP.GE.U32.AND P4, PT, R2, 0x7fffffc2, PT ;  /* 0x7fffffc20200780c */ /* 0x000fe20003f86070 */
[----:B------:R-:W-:Y:S01]  /*05e0*/  IMAD.MOV.U32 R2, RZ, RZ, R5 ;  /* 0x000000ffff027224 */ /* 0x000fe200078e0005 */
[----:B------:R-:W-:Y:S01]  /*05f0*/  ISETP.GE.U32.AND P2, PT, R4, 0x7fffffc8, PT ;  /* 0x7fffffc80400780c */ /* 0x000fe20003f46070 */
[----:B------:R-:W-:Y:S01]  /*0600*/  IMAD.MOV R0, RZ, RZ, -R22 ;  /* 0x000000ffff007224 */ /* 0x000fe200078e0a16 */
[----:B------:R-:W-:Y:S01]  /*0610*/  SEL R18, RZ, 0x1fffe, P4 ;  /* 0x0001fffeff127807 */ /* 0x000fe20002000000 */
[----:B------:R-:W-:Y:S01]  /*0620*/  IMAD R5, R2, R15, RZ ;  /* 0x0000000f02057224 */ /* 0x000fe200078e02ff */
[----:B------:R-:W-:Y:S01]  /*0630*/  IADD3 R4, R8, -0x15, RZ ;  /* 0xffffffeb08047810 */ /* 0x000fe20007ffe0ff */
[----:B------:R-:W-:Y:S01]  /*0640*/  IMAD R0, R11, R0, R10 ;  /* 0x000000000b007224 */ /* 0x000fe200078e020a */
[----:B------:R-:W-:Y:S01]  /*0650*/  SEL R11, RZ, 0x4, P0 ;  /* 0x00000004ff0b7807 */ /* 0x000fe20000000000 */
[----:B------:R-:W-:Y:S01]  /*0660*/  IMAD.MOV.U32 R2, RZ, RZ, RZ ;  /* 0x000000ffff027224 */ /* 0x000fe200078e00ff */
[----:B------:R-:W-:Y:S01]  /*0670*/  ISETP.GE.U32.AND P0, PT, R4, 0x7fffffcc, PT ;  /* 0x7fffffcc0400780c */ /* 0x000fe20003f06070 */
[----:B------:R-:W-:Y:S01]  /*0680*/  IMAD.IADD R0, R6, 0x1, R0 ;  /* 0x0000000106007824 */ /* 0x000fe200078e0200 */
[C---:B------:R-:W-:Y:S01]  /*0690*/  IADD3 R6, R8.reuse, -0x1b, RZ ;  /* 0xffffffe508067810 */ /* 0x040fe20007ffe0ff */
[----:B------:R-:W-:Y:S01]  /*06a0*/  IMAD.HI.U32 R2, R3, R5, R2 ;  /* 0x0000000503027227 */ /* 0x000fe200078e0002 */
[----:B------:R-:W-:-:S02]  /*06b0*/  IADD3 R3, R8, -0x1c, RZ ;  /* 0xffffffe408037810 */ /* 0x000fc40007ffe0ff */
[----:B------:R-:W-:Y:S01]  /*06c0*/  ISETP.GE.U32.AND P1, PT, R6, 0x7fffffc6, PT ;  /* 0x7fffffc60600780c */ /* 0x000fe20003f26070 */
[----:B------:R-:W-:Y:S01]  /*06d0*/  IMAD R21, R0, 0x80, R19 ;  /* 0x0000008000157824 */ /* 0x000fe200078e0213 */
[----:B------:R-:W-:Y:S02]  /*06e0*/  ISETP.GE.U32.AND P6, PT, R3, 0x7fffffc5, PT ;  /* 0x7fffffc50300780c */ /* 0x000fe40003fc6070 */
[----:B------:R-:W-:Y:S02]  /*06f0*/  IADD3 R3, R8, -0x17, RZ ;  /* 0xffffffe908037810 */ /* 0x000fe40007ffe0ff */
[----:B------:R-:W-:Y:S01]  /*0700*/  IABS R0, R21 ;  /* 0x0000001500007213 */ /* 0x000fe20000000000 */
[----:B------:R1:W-:Y:S01]  /*0710*/  STL [R1+0x3c], R21 ;  /* 0x00003c1501007387 */ /* 0x0003e20000100800 */
[----:B------:R-:W-:Y:S02]  /*0720*/  SEL R9, RZ, 0x1, P6 ;  /* 0x00000001ff097807 */ /* 0x000fe40003000000 */
[----:B------:R-:W-:Y:S01]  /*0730*/  SEL R14, RZ, 0x1fffe, P1 ;  /* 0x0001fffeff0e7807 */ /* 0x000fe20000800000 */
[----:B------:R-:W-:Y:S01]  /*0740*/  IMAD.HI.U32 R2, R2, R0, RZ ;  /* 0x0000000002027227 */ /* 0x000fe200078e00ff */
[----:B------:R-:W-:-:S02]  /*0750*/  ISETP.GE.U32.AND P4, PT, R3, 0x7fffffca, PT ;  /* 0x7fffffca0300780c */ /* 0x000fc40003f86070 */
[C---:B------:R-:W-:Y:S01]  /*0760*/  IADD3 R5, R8.reuse, -0x1a, RZ ;  /* 0xffffffe608057810 */ /* 0x040fe20007ffe0ff */
[----:B------:R-:W-:Y:S01]  /*0770*/  IMAD.MOV R2, RZ, RZ, -R2 ;  /* 0x000000ffff027224 */ /* 0x000fe200078e0a02 */
[C---:B------:R-:W-:Y:S01]  /*0780*/  IADD3 R3, R8.reuse, -0x18, RZ ;  /* 0xffffffe808037810 */ /* 0x040fe20007ffe0ff */
[----:B------:R-:W-:Y:S01]  /*0790*/  IMAD.IADD R9, R9, 0x1, R14 ;  /* 0x0000000109097824 */ /* 0x000fe200078e020e */
[----:B------:R-:W-:Y:S01]  /*07a0*/  SEL R10, RZ, 0x1fffe, P4 ;  /* 0x0001fffeff0a7807 */ /* 0x000fe20002000000 */
[----:B------:R-:W-:Y:S01]  /*07b0*/  IMAD R2, R15, R2, R0 ;  /* 0x000000020f027224 */ /* 0x000fe200078e0200 */
[----:B------:R-:W-:Y:S02]  /*07c0*/  IADD3 R0, R8, -0x16, RZ ;  /* 0xffffffea08007810 */ /* 0x000fe40007ffe0ff */
[----:B------:R-:W-:Y:S02]  /*07d0*/  ISETP.GE.U32.AND P3, PT, R5, 0x7fffffc7, PT ;  /* 0x7fffffc70500780c */ /* 0x000fe40003f66070 */
[----:B------:R-:W-:-:S02]  /*07e0*/  ISETP.GT.U32.AND P6, PT, R15, R2, PT ;  /* 0x000000020f00720c */ /* 0x000fc40003fc4070 */
[----:B------:R-:W-:Y:S02]  /*07f0*/  ISETP.GE.U32.AND P1, PT, R0, 0x7fffffcb, PT ;  /* 0x7fffffcb0000780c */ /* 0x000fe40003f26070 */
[----:B------:R-:W-:Y:S02]  /*0800*/  IADD3 R0, R8, -0x1, RZ ;  /* 0xffffffff08007810 */ /* 0x000fe40007ffe0ff */
[----:B------:R-:W-:Y:S02]  /*0810*/  ISETP.GE.U32.AND P5, PT, R3, 0x7fffffc9, PT ;  /* 0x7fffffc90300780c */ /* 0x000fe40003fa6070 */
[----:B------:R-:W-:Y:S02]  /*0820*/  ISETP.GE.U32.AND P4, PT, R0, 0x7fffffe0, PT ;  /* 0x7fffffe00000780c */ /* 0x000fe40003f86070 */
[C---:B------:R-:W-:Y:S02]  /*0830*/  IADD3 R0, R8.reuse, -0x20, RZ ;  /* 0xffffffe008007810 */ /* 0x040fe40007ffe0ff */
[----:B------:R-:W-:Y:S01]  /*0840*/  IADD3 R3, R8, -0x13, RZ ;  /* 0xffffffed08037810 */ /* 0x000fe20007ffe0ff */
[----:B------:R-:W-:Y:S01]  /*0850*/  @!P6 IMAD.IADD R2, R2, 0x1, -R15 ;  /* 0x000000010202e824 */ /* 0x000fe200078e0a0f */
[----:B------:R-:W-:-:S02]  /*0860*/  IADD3 R4, R8, -0x14, RZ ;  /* 0xffffffec08047810 */ /* 0x000fc40007ffe0ff */
[----:B------:R-:W-:Y:S02]  /*0870*/  SEL R6, RZ, 0x7fff8, P0 ;  /* 0x0007fff8ff067807 */ /* 0x000fe40000000000 */
[----:B------:R-:W-:Y:S02]  /*0880*/  ISETP.GT.U32.AND P6, PT, R15, R2, PT ;  /* 0x000000020f00720c */ /* 0x000fe40003fc4070 */
[----:B------:R-:W-:Y:S02]  /*0890*/  ISETP.GE.U32.AND P0, PT, R0, 0x7fffffc1, PT ;  /* 0x7fffffc10000780c */ /* 0x000fe40003f06070 */
[----:B------:R-:W-:Y:S02]  /*08a0*/  SEL R12, RZ, 0x7fff8, P2 ;  /* 0x0007fff8ff0c7807 */ /* 0x000fe40001000000 */
[----:B------:R-:W-:Y:S02]  /*08b0*/  SEL R7, RZ, 0x4, P3 ;  /* 0x00000004ff077807 */ /* 0x000fe40001800000 */
[----:B------:R-:W-:-:S02]  /*08c0*/  ISETP.GE.U32.AND P2, PT, R3, 0x7fffffce, PT ;  /* 0x7fffffce0300780c */ /* 0x000fc40003f46070 */
[----:B------:R-:W-:Y:S02]  /*08d0*/  ISETP.GE.U32.AND P3, PT, R4, 0x7fffffcd, PT ;  /* 0x7fffffcd0400780c */ /* 0x000fe40003f66070 */
[----:B------:R-:W-:Y:S01]  /*08e0*/  IADD3 R4, R8, -0x5, RZ ;  /* 0xfffffffb08047810 */ /* 0x000fe20007ffe0ff */
[----:B------:R-:W-:Y:S01]  /*08f0*/  @!P6 IMAD.IADD R2, R2, 0x1, -R15 ;  /* 0x000000010202e824 */ /* 0x000fe200078e0a0f */
[----:B------:R-:W-:Y:S02]  /*0900*/  SEL R3, RZ, 0x1, P5 ;  /* 0x00000001ff037807 */ /* 0x000fe40002800000 */
[----:B------:R-:W-:Y:S02]  /*0910*/  SEL R13, RZ, 0x1, P0 ;  /* 0x00000001ff0d7807 */ /* 0x000fe40000000000 */
[----:B------:R-:W-:Y:S01]  /*0920*/  ISETP.GE.U32.AND P5, PT, R4, 0x7fffffdc, PT ;  /* 0x7fffffdc0400780c */ /* 0x000fe20003fa6070 */
[----:B------:R-:W-:Y:S01]  /*0930*/  IMAD.IADD R10, R3, 0x1, R10 ;  /* 0x00000001030a7824 */ /* 0x000fe200078e020a */
[----:B------:R-:W-:Y:S01]  /*0940*/  IADD3 R4, R8, -0x12, RZ ;  /* 0xffffffee08047810 */ /* 0x000fe20007ffe0ff */
[----:B------:R-:W-:Y:S01]  /*0950*/  IMAD.IADD R13, R13, 0x1, R18 ;  /* 0x000000010d0d7824 */ /* 0x000fe200078e0212 */
[----:B------:R-:W-:-:S02]  /*0960*/  SEL R3, RZ, 0x1, P3 ;  /* 0x00000001ff037807 */ /* 0x000fc40001800000 */
[----:B------:R-:W-:Y:S02]  /*0970*/  ISETP.GE.AND P3, PT, R21, RZ, PT ;  /* 0x000000ff1500720c */ /* 0x000fe40003f66270 */
[----:B------:R-:W-:Y:S02]  /*0980*/  SEL R5, RZ, 0x4, P1 ;  /* 0x00000004ff057807 */ /* 0x000fe40000800000 */
[----:B------:R-:W-:Y:S02]  /*0990*/  ISETP.NE.AND P6, PT, RZ, c[0x0][0x178], PT ;  /* 0x00005e00ff007a0c */ /* 0x000fe40003fc5270 */
[----:B------:R-:W-:Y:S02]  /*09a0*/  ISETP.GE.U32.AND P1, PT, R4, 0x7fffffcf, PT ;  /* 0x7fffffcf0400780c */ /* 0x000fe40003f26070 */
[----:B------:R-:W-:Y:S02]  /*09b0*/  SEL R4, RZ, 0x1fffe, P2 ;  /* 0x0001fffeff047807 */ /* 0x000fe40001000000 */
[----:B------:R-:W-:-:S02]  /*09c0*/  LOP3.LUT R13, R13, 0x3, RZ, 0xc0, !PT ;  /* 0x000000030d0d7812 */ /* 0x000fc400078ec0ff */
[----:B------:R-:W-:Y:S01]  /*09d0*/  LOP3.LUT R10, R10, 0x3, RZ, 0xc0, !PT ;  /* 0x000000030a0a7812 */ /* 0x000fe200078ec0ff */
[----:B------:R-:W-:Y:S01]  /*09e0*/  IMAD.IADD R4, R3, 0x1, R4 ;  /* 0x0000000103047824 */ /* 0x000fe200078e0204 */
[----:B------:R-:W-:Y:S02]  /*09f0*/  LOP3.LUT R9, R9, 0x3, RZ, 0xc0, !PT ;  /* 0x0000000309097812 */ /* 0x000fe400078ec0ff */
[----:B------:R-:W-:Y:S02]  /*0a00*/  IADD3 R11, R13, R16, R11 ;  /* 0x000000100d0b7210 */ /* 0x000fe40007ffe00b */
[----:B------:R-:W-:Y:S02]  /*0a10*/  IADD3 R5, R10, R6, R5 ;  /* 0x000000060a057210 */ /* 0x000fe40007ffe005 */
[----:B------:R-:W-:Y:S01]  /*0a20*/  IADD3 R7, R9, R12, R7 ;  /* 0x0000000c09077210 */ /* 0x000fe20007ffe007 */
[----:B------:R-:W-:Y:S01]  /*0a30*/  IMAD.MOV.U32 R9, RZ, RZ, R2 ;  /* 0x000000ffff097224 */ /* 0x000fe200078e0002 */
[----:B------:R-:W-:Y:S01]  /*0a40*/  ISETP.GE.U32.AND P2, PT, R17, 0x7fffffd0, PT ;  /* 0x7fffffd01100780c */ /* 0x000fe20003f46070 */
[----:B------:R-:W-:Y:S01]  /*0a50*/  IMAD.SHL.U32 R5, R5, 0x100, RZ ;  /* 0x0000010005057824 */ /* 0x000fe200078e00ff */
[----:B------:R-:W-:Y:S01]  /*0a60*/  LOP3.LUT R6, R11, 0xf, RZ, 0xc0, !PT ;  /* 0x0000000f0b067812 */ /* 0x000fe200078ec0ff */
[----:B------:R-:W-:Y:S01]  /*0a70*/  @!P3 IMAD.MOV R9, RZ, RZ, -R9 ;  /* 0x000000ffff09b224 */ /* 0x000fe200078e0a09 */
[----:B------:R-:W-:-:S02]  /*0a80*/  SEL R2, RZ, 0x4, P1 ;  /* 0x00000004ff027807 */ /* 0x000fc40000800000 */
[----:B------:R-:W-:Y:S01]  /*0a90*/  SEL R3, RZ, 0x7fff8, P2 ;  /* 0x0007fff8ff037807 */ /* 0x000fe20001000000 */
[----:B------:R-:W-:Y:S01]  /*0aa0*/  IMAD R6, R7, 0x10, R6 ;  /* 0x0000001007067824 */ /* 0x000fe200078e0206 */
[----:B------:R-:W-:Y:S01]  /*0ab0*/  LOP3.LUT R4, R4, 0x3, RZ, 0xc0, !PT ;  /* 0x0000000304047812 */ /* 0x000fe200078ec0ff */
[----:B------:R-:W-:Y:S01]  /*0ac0*/  IMAD.MOV.U32 R7, RZ, RZ, c[0x0][0x188] ;  /* 0x00006200ff077624 */ /* 0x000fe200078e00ff */
[----:B------:R-:W-:Y:S02]  /*0ad0*/  @!P6 LOP3.LUT R9, RZ, c[0x0][0x178], RZ, 0x33, !PT ;  /* 0x00005e00ff09ea12 */ /* 0x000fe400078e33ff */
[----:B------:R-:W-:Y:S01]  /*0ae0*/  IADD3 R2, R4, R3, R2 ;  /* 0x0000000304027210 */ /* 0x000fe20007ffe002 */
[----:B------:R-:W-:Y:S01]  /*0af0*/  IMAD.SHL.U32 R66, R7, 0x4, RZ ;  /* 0x0000000407427824 */ /* 0x000fe200078e00ff */
[----:B------:R-:W-:Y:S01]  /*0b00*/  LOP3.LUT R5, R5, 0xf00, RZ, 0xe2, !PT ;  /* 0x00000f0005057812 */ /* 0x000fe200078ee2ff */
[----:B------:R-:W-:Y:S01]  /*0b10*/  IMAD R3, R9, c[0x0][0x184], RZ ;  /* 0x0000610009037a24 */ /* 0x000fe200078e02ff */
[----:B------:R-:W-:Y:S01]  /*0b20*/  IADD3 R4, R8, -0x9, RZ ;  /* 0xfffffff708047810 */ /* 0x000fe20007ffe0ff */
[----:B------:R-:W-:Y:S01]  /*0b30*/  IMAD R15, R7, 0x30, RZ ;  /* 0x00000030070f7824 */ /* 0x000fe200078e02ff */
[----:B------:R-:W-:Y:S01]  /*0b40*/  LOP3.LUT R6, R6, 0xff, RZ, 0xc0, !PT ;  /* 0x000000ff06067812 */ /* 0x000fe200078ec0ff */
[----:B------:R-:W-:Y:S01]  /*0b50*/  IMAD R5, R2, 0x1000, R5 ;  /* 0x0000100002057824 */ /* 0x000fe200078e0205 */
[----:B------:R-:W-:Y:S01]  /*0b60*/  ISETP.GE.U32.AND P6, PT, R4, 0x7fffffd8, PT ;  /* 0x7fffffd80400780c */ /* 0x000fe20003fc6070 */
[----:B------:R-:W-:Y:S01]  /*0b70*/  IMAD.SHL.U32 R2, R3, 0x4, RZ ;  /* 0x0000000403027824 */ /* 0x000fe200078e00ff */
[C---:B------:R-:W-:Y:S01]  /*0b80*/  IADD3 R4, R8.reuse, -0xd, RZ ;  /* 0xfffffff308047810 */ /* 0x040fe20007ffe0ff */
[----:B------:R-:W-:Y:S01]  /*0b90*/  IMAD.IADD R5, R5, 0x1, R6 ;  /* 0x0000000105057824 */ /* 0x000fe200078e0206 */
[----:B------:R-:W-:Y:S01]  /*0ba0*/  IADD3 R6, R8, -0x2, RZ ;  /* 0xfffffffe08067810 */ /* 0x000fe20007ffe0ff */
[C---:B------:R-:W-:Y:S01]  /*0bb0*/  IMAD.SHL.U32 R147, R7.reuse, 0x8, RZ ;  /* 0x0000000807937824 */ /* 0x040fe200078e00ff */
[----:B------:R-:W-:Y:S01]  /*0bc0*/  ISETP.GE.U32.AND P1, PT, R4, 0x7fffffd4, PT ;  /* 0x7fffffd40400780c */ /* 0x000fe20003f26070 */
[C---:B------:R-:W-:Y:S01]  /*0bd0*/  IMAD R151, R7.reuse, 0xc, RZ ;  /* 0x0000000c07977824 */ /* 0x040fe200078e02ff */
[----:B------:R-:W-:Y:S01]  /*0be0*/  IADD3 R4, P2, R2, c[0x0][0x160], RZ ;  /* 0x0000580002047a10 */ /* 0x000fe20007f5e0ff */
[----:B------:R-:W-:Y:S01]  /*0bf0*/  IMAD.SHL.U32 R155, R7, 0x10, RZ ;  /* 0x00000010079b7824 */ /* 0x000fe200078e00ff */
[----:B------:R-:W-:Y:S01]  /*0c00*/  LOP3.LUT R9, R5, 0xffff, RZ, 0xc0, !PT ;  /* 0x0000ffff05097812 */ /* 0x000fe200078ec0ff */
[----:B------:R-:W-:Y:S01]  /*0c10*/  IMAD R19, R7, 0x60, RZ ;  /* 0x0000006007137824 */ /* 0x000fe200078e02ff */
[----:B------:R-:W-:Y:S01]  /*0c20*/  LEA.HI.X.SX32 R5, R3, c[0x0][0x164], 0x2, P2 ;  /* 0x0000590003057a11 */ /* 0x000fe200010f16ff */
[C---:B------:R-:W-:Y:S01]  /*0c30*/  IMAD R159, R7.reuse, 0x14, RZ ;  /* 0x00000014079f7824 */ /* 0x040fe200078e02ff */
[CC--:B------:R-:W-:Y:S01]  /*0c40*/  LEA R10, P3, R7.reuse, R4.reuse, 0x4 ;  /* 0x00000004070a7211 */ /* 0x0c0fe200078620ff */
[C---:B------:R-:W-:Y:S01]  /*0c50*/  IMAD R163, R7.reuse, 0x18, RZ ;  /* 0x0000001807a37824 */ /* 0x040fe200078e02ff */
[----:B------:R-:W-:Y:S01]  /*0c60*/  ISETP.GE.U32.AND P2, PT, R6, 0x7fffffdf, PT ;  /* 0x7fffffdf0600780c */ /* 0x000fe20003f46070 */
[----:B------:R2:W-:Y:S01]  /*0c70*/  LDGSTS.E [R197], [R4.64], !P4 ;  /* 0x0000000004c57fae */ /* 0x0005e2000e121844 */
[-C--:B------:R-:W-:Y:S01]  /*0c80*/  LEA.HI.X.SX32 R11, R66, R5.reuse, 0x2, P3 ;  /* 0x00000005420b7211 */ /* 0x080fe200018f16ff */
[C---:B------:R-:W-:Y:S01]  /*0c90*/  IMAD R171, R7.reuse, 0x1c, RZ ;  /* 0x0000001c07ab7824 */ /* 0x040fe200078e02ff */
[--C-:B------:R-:W-:Y:S01]  /*0ca0*/  SHF.R.U32.HI R6, RZ, 0xf, R9.reuse ;  /* 0x0000000fff067819 */ /* 0x100fe20000011609 */
[C---:B------:R-:W-:Y:S01]  /*0cb0*/  IMAD R144, R7.reuse, 0x5, RZ ;  /* 0x0000000507907824 */ /* 0x040fe200078e02ff */
[-C--:B------:R-:W-:Y:S01]  /*0cc0*/  LEA R12, P4, R7, R4.reuse, 0x5 ;  /* 0x00000004070c7211 */ /* 0x080fe200078828ff */
[----:B------:R3:W-:Y:S01]  /*0cd0*/  LDGSTS.E [R197+0x800], [R10.64], !P5 ;  /* 0x008000000ac57fae */ /* 0x0007e2000e921844 */
[-C--:B------:R-:W-:Y:S01]  /*0ce0*/  IADD3 R14, P5, R15, R4.reuse, RZ ;  /* 0x000000040f0e7210 */ /* 0x080fe20007fbe0ff */
[C---:B------:R-:W-:Y:S01]  /*0cf0*/  IMAD R148, R7.reuse, 0x9, RZ ;  /* 0x0000000907947824 */ /* 0x040fe200078e02ff */
[----:B------:R-:W-:Y:S01]  /*0d00*/  LOP3.LUT P3, RZ, R6, 0x1, RZ, 0xc0, !PT ;  /* 0x0000000106ff7812 */ /* 0x000fe2000786c0ff */
[C---:B------:R-:W-:Y:S01]  /*0d10*/  IMAD R152, R7.reuse, 0xd, RZ ;  /* 0x0000000d07987824 */ /* 0x040fe200078e02ff */
[--C-:B------:R-:W-:Y:S01]  /*0d20*/  SHF.R.U32.HI R6, RZ, 0xb, R9.reuse ;  /* 0x0000000bff067819 */ /* 0x100fe20000011609 */
[----:B------:R-:W-:Y:S01]  /*0d30*/  IMAD R156, R7, 0x11, RZ ;  /* 0x00000011079c7824 */ /* 0x000fe200078e02ff */
[-C--:B------:R-:W-:Y:S01]  /*0d40*/  LEA.HI.X.SX32 R13, R147, R5.reuse, 0x2, P4 ;  /* 0x00000005930d7211 */ /* 0x080fe200020f16ff */
[----:B------:R-:W-:Y:S01]  /*0d50*/  IMAD R160, R7, 0x15, RZ ;  /* 0x0000001507a07824 */ /* 0x000fe200078e02ff */
[-C--:B------:R-:W-:Y:S01]  /*0d60*/  LEA.HI.X.SX32 R15, R151, R5.reuse, 0x2, P5 ;  /* 0x00000005970f7211 */ /* 0x080fe200028f16ff */
[C---:B-1----:R-:W-:Y:S01]  /*0d70*/  IMAD R21, R7.reuse, 0x74, RZ ;  /* 0x0000007407157824 */ /* 0x042fe200078e02ff */
[CC--:B------:R-:W-:Y:S01]  /*0d80*/  LEA R16, P4, R7.reuse, R4.reuse, 0x6 ;  /* 0x0000000407107211 */ /* 0x0c0fe200078830ff */
[C---:B---3--:R-:W-:Y:S01]  /*0d90*/  IMAD R11, R7.reuse, 0x50, RZ ;  /* 0x00000050070b7824 */ /* 0x048fe200078e02ff */
[----:B------:R-:W-:Y:S01]  /*0da0*/  LOP3.LUT P5, RZ, R6, 0x1, RZ, 0xc0, !PT ;  /* 0x0000000106ff7812 */ /* 0x000fe200078ac0ff */
[----:B------:R1:W-:Y:S01]  /*0db0*/  LDGSTS.E [R197+0x1000], [R12.64], !P6 ;  /* 0x010000000cc57fae */ /* 0x0003e2000f121844 */
[--C-:B------:R-:W-:Y:S01]  /*0dc0*/  SHF.R.U32.HI R18, RZ, 0x7, R9.reuse ;  /* 0x00000007ff127819 */ /* 0x100fe20000011609 */
[----:B------:R-:W-:Y:S01]  /*0dd0*/  IMAD R168, R7, 0x19, RZ ;  /* 0x0000001907a87824 */ /* 0x000fe200078e02ff */
[-C--:B------:R-:W-:Y:S01]  /*0de0*/  LEA.HI.X.SX32 R17, R155, R5.reuse, 0x2, P4 ;  /* 0x000000059b117211 */ /* 0x080fe200020f16ff */
[----:B------:R3:W-:Y:S01]  /*0df0*/  LDGSTS.E [R197+0x1800], [R14.64], !P1 ;  /* 0x018000000ec57fae */ /* 0x0007e2000c921844 */
[-C--:B------:R-:W-:Y:S01]  /*0e00*/  IADD3 R10, P1, R11, R4.reuse, RZ ;  /* 0x000000040b0a7210 */ /* 0x080fe20007f3e0ff */
[C---:B------:R-:W-:Y:S01]  /*0e10*/  IMAD R172, R7.reuse, 0x1d, RZ ;  /* 0x0000001d07ac7824 */ /* 0x040fe200078e02ff */
[----:B------:R-:W-:Y:S01]  /*0e20*/  LOP3.LUT P6, RZ, R18, 0x1, RZ, 0xc0, !PT ;  /* 0x0000000112ff7812 */ /* 0x000fe200078cc0ff */
[----:B------:R4:W-:Y:S01]  /*0e30*/  LDGSTS.E [R197+0x2000], [R16.64], P3 ;  /* 0x0200000010c57fae */ /* 0x0009e20009921844 */
[--C-:B------:R-:W-:Y:S01]  /*0e40*/  SHF.R.U32.HI R18, RZ, 0x3, R9.reuse ;  /* 0x00000003ff127819 */ /* 0x100fe20000011609 */
[----:B------:R-:W-:Y:S01]  /*0e50*/  IMAD.SHL.U32 R62, R7, 0x2, RZ ;  /* 0x00000002073e7824 */ /* 0x000fe200078e00ff */
[-C--:B------:R-:W-:Y:S01]  /*0e60*/  LEA.HI.X.SX32 R11, R159, R5.reuse, 0x2, P1 ;  /* 0x000000059f0b7211 */ /* 0x080fe200008f16ff */
[----:B------:R-:W-:Y:S01]  /*0e70*/  IMAD R145, R7, 0x6, RZ ;  /* 0x0000000607917824 */ /* 0x000fe200078e02ff */
[-C--:B-1----:R-:W-:Y:S01]  /*0e80*/  IADD3 R12, P4, R19, R4.reuse, RZ ;  /* 0x00000004130c7210 */ /* 0x082fe20007f9e0ff */
[C---:B------:R-:W-:Y:S01]  /*0e90*/  IMAD R19, R7.reuse, 0x24, RZ ;  /* 0x0000002407137824 */ /* 0x040fe200078e02ff */
[----:B------:R-:W-:Y:S01]  /*0ea0*/  IADD3 R6, R8, -0x6, RZ ;  /* 0xfffffffa08067810 */ /* 0x000fe20007ffe0ff */
[----:B---3--:R-:W-:Y:S01]  /*0eb0*/  IMAD R15, R7, 0x70, RZ ;  /* 0x00000070070f7824 */ /* 0x008fe200078e02ff */
[-C--:B------:R-:W-:Y:S01]  /*0ec0*/  LEA.HI.X.SX32 R13, R163, R5.reuse, 0x2, P4 ;  /* 0x00000005a30d7211 */ /* 0x080fe200020f16ff */
[----:B------:R1:W-:Y:S01]  /*0ed0*/  LDGSTS.E [R197+0x2800], [R10.64], P5 ;  /* 0x028000000ac57fae */ /* 0x0003e2000a921844 */
[----:B------:R-:W-:Y:S01]  /*0ee0*/  LOP3.LUT P4, RZ, R18, 0x1, RZ, 0xc0, !PT ;  /* 0x0000000112ff7812 */ /* 0x000fe2000788c0ff */
[----:B------:R-:W-:Y:S01]  /*0ef0*/  IMAD R149, R7, 0xa, RZ ;  /* 0x0000000a07957824 */ /* 0x000fe200078e02ff */
[-C--:B------:R-:W-:Y:S01]  /*0f00*/  IADD3 R14, P5, R15, R4.reuse, RZ ;  /* 0x000000040f0e7210 */ /* 0x080fe20007fbe0ff */
[----:B------:R3:W-:Y:S01]  /*0f10*/  LDGSTS.E [R197+0x3000], [R12.64], P6 ;  /* 0x030000000cc57fae */ /* 0x0007e2000b121844 */
[-C--:B----4-:R-:W-:Y:S01]  /*0f20*/  IADD3 R16, P1, R66, R4.reuse, RZ ;  /* 0x0000000442107210 */ /* 0x090fe20007f3e0ff */
[----:B------:R-:W-:Y:S01]  /*0f30*/  IMAD R153, R7, 0xe, RZ ;  /* 0x0000000e07997824 */ /* 0x000fe200078e02ff */
[-C--:B------:R-:W-:Y:S01]  /*0f40*/  LEA.HI.X.SX32 R15, R171, R5.reuse, 0x2, P5 ;  /* 0x00000005ab0f7211 */ /* 0x080fe200028f16ff */
[C---:B------:R-:W-:Y:S01]  /*0f50*/  IMAD R157, R7.reuse, 0x12, RZ ;  /* 0x00000012079d7824 */ /* 0x040fe200078e02ff */
[----:B------:R-:W-:Y:S01]  /*0f60*/  ISETP.GE.U32.AND P3, PT, R6, 0x7fffffdb, PT ;  /* 0x7fffffdb0600780c */ /* 0x000fe20003f66070 */
[C---:B------:R-:W-:Y:S01]  /*0f70*/  IMAD R161, R7.reuse, 0x16, RZ ;  /* 0x0000001607a17824 */ /* 0x040fe200078e02ff */
[CC--:B------:R-:W-:Y:S01]  /*0f80*/  LEA.HI.X.SX32 R17, R7.reuse, R5.reuse, 0x2, P1 ;  /* 0x0000000507117211 */ /* 0x0c0fe200008f16ff */
[C---:B-1----:R-:W-:Y:S01]  /*0f90*/  IMAD R11, R7.reuse, 0x44, RZ ;  /* 0x00000044070b7824 */ /* 0x042fe200078e02ff */
[----:B------:R-:W-:Y:S01]  /*0fa0*/  IADD3 R6, R8, -0xa, RZ ;  /* 0xfffffff608067810 */ /* 0x000fe20007ffe0ff */
[----:B------:R1:W-:Y:S01]  /*0fb0*/  LDGSTS.E [R197+0x3800], [R14.64], P4 ;  /* 0x038000000ec57fae */ /* 0x0003e2000a121844 */
[--C-:B------:R-:W-:Y:S01]  /*0fc0*/  SHF.R.U32.HI R10, RZ, 0xe, R9.reuse ;  /* 0x0000000eff0a7819 */ /* 0x100fe20000011609 */
[C---:B------:R-:W-:Y:S01]  /*0fd0*/  IMAD R169, R7.reuse, 0x1a, RZ ;  /* 0x0000001a07a97824 */ /* 0x040fe200078e02ff */
[----:B------:R-:W-:Y:S01]  /*0fe0*/  ISETP.GE.U32.AND P5, PT, R6, 0x7fffffd7, PT ;  /* 0x7fffffd70600780c */ /* 0x000fe20003fa6070 */
[----:B------:R4:W-:Y:S01]  /*0ff0*/  LDGSTS.E [R23+0x200], [R16.64], !P2 ;  /* 0x0020000010177fae */ /* 0x0009e2000d121844 */
[----:B------:R-:W-:Y:S01]  /*1000*/  IADD3 R6, R8, -0x3, RZ ;  /* 0xfffffffd08067810 */ /* 0x000fe20007ffe0ff */
[----:B------:R-:W-:Y:S01]  /*1010*/  IMAD R173, R7, 0x1e, RZ ;  /* 0x0000001e07ad7824 */ /* 0x000fe200078e02ff */
[-C--:B---3--:R-:W-:Y:S01]  /*1020*/  IADD3 R12, P2, R159, R4.reuse, RZ ;  /* 0x000000049f0c7210 */ /* 0x088fe20007f5e0ff */
[C---:B------:R-:W-:Y:S01]  /*1030*/  IMAD R64, R7.reuse, 0x3, RZ ;  /* 0x0000000307407824 */ /* 0x040fe200078e02ff */
[----:B------:R-:W-:Y:S01]  /*1040*/  ISETP.GE.U32.AND P4, PT, R6, 0x7fffffde, PT ;  /* 0x7fffffde0600780c */ /* 0x000fe20003f86070 */
[C---:B------:R-:W-:Y:S01]  /*1050*/  IMAD R146, R7.reuse, 0x7, RZ ;  /* 0x0000000707927824 */ /* 0x040fe200078e02ff */
[-C--:B------:R-:W-:Y:S01]  /*1060*/  LEA.HI.X.SX32 R13, R144, R5.reuse, 0x2, P2 ;  /* 0x00000005900d7211 */ /* 0x080fe200010f16ff */
[C---:B-1----:R-:W-:Y:S01]  /*1070*/  IMAD R15, R7.reuse, 0x34, RZ ;  /* 0x00000034070f7824 */ /* 0x042fe200078e02ff */
[--C-:B------:R-:W-:Y:S01]  /*1080*/  SHF.R.U32.HI R6, RZ, 0xa, R9.reuse ;  /* 0x0000000aff067819 */ /* 0x100fe20000011609 */
[C---:B------:R-:W-:Y:S01]  /*1090*/  IMAD R150, R7.reuse, 0xb, RZ ;  /* 0x0000000b07967824 */ /* 0x040fe200078e02ff */
[----:B------:R-:W-:Y:S01]  /*10a0*/  LOP3.LUT P2, RZ, R10, 0x1, RZ, 0xc0, !PT ;  /* 0x000000010aff7812 */ /* 0x000fe2000784c0ff */
[----:B------:R1:W-:Y:S01]  /*10b0*/  LDGSTS.E [R23+0xa00], [R12.64], !P3 ;  /* 0x00a000000c177fae */ /* 0x0003e2000d921844 */
[----:B------:R-:W-:Y:S01]  /*10c0*/  IABS R10, c[0x0][0x17c] ;  /* 0x00005f00000a7a13 */ /* 0x000fe20000000000 */
[C---:B------:R-:W-:Y:S01]  /*10d0*/  IMAD R75, R7.reuse, 0x3c, RZ ;  /* 0x0000003c074b7824 */ /* 0x040fe200078e02ff */
[----:B------:R-:W-:Y:S01]  /*10e0*/  IADD3 R18, R8, -0xe, RZ ;  /* 0xfffffff208127810 */ /* 0x000fe20007ffe0ff */
[C---:B------:R-:W-:Y:S01]  /*10f0*/  IMAD R154, R7.reuse, 0xf, RZ ;  /* 0x0000000f079a7824 */ /* 0x040fe200078e02ff */
[----:B------:R-:W-:Y:S01]  /*1100*/  LOP3.LUT P3, RZ, R6, 0x1, RZ, 0xc0, !PT ;  /* 0x0000000106ff7812 */ /* 0x000fe2000786c0ff */
[C---:B------:R-:W-:Y:S01]  /*1110*/  IMAD R158, R7.reuse, 0x13, RZ ;  /* 0x00000013079e7824 */ /* 0x040fe200078e02ff */
[----:B------:R-:W3:Y:S01]  /*1120*/  I2F.RP R6, R10 ;  /* 0x0000000a00067306 */ /* 0x000ee20000209400 */
[----:B------:R-:W-:Y:S01]  /*1130*/  ISETP.GE.U32.AND P1, PT, R18, 0x7fffffd3, PT ;  /* 0x7fffffd31200780c */ /* 0x000fe20003f26070 */
[----:B------:R-:W-:Y:S01]  /*1140*/  IMAD R162, R7, 0x17, RZ ;  /* 0x0000001707a27824 */ /* 0x000fe200078e02ff */
[-C--:B------:R-:W-:Y:S01]  /*1150*/  IADD3 R18, P6, R19, R4.reuse, RZ ;  /* 0x0000000413127210 */ /* 0x080fe20007fde0ff */
[C---:B------:R-:W-:Y:S01]  /*1160*/  IMAD R170, R7.reuse, 0x1b, RZ ;  /* 0x0000001b07aa7824 */ /* 0x040fe200078e02ff */
[----:B----4-:R-:W-:Y:S01]  /*1170*/  SHF.R.U32.HI R17, RZ, 0x2, R9 ;  /* 0x00000002ff117819 */ /* 0x010fe20000011609 */
[C---:B-1----:R-:W-:Y:S01]  /*1180*/  IMAD R13, R7.reuse, 0x54, RZ ;  /* 0x00000054070d7824 */ /* 0x042fe200078e02ff */
[----:B------:R-:W-:Y:S01]  /*1190*/  LEA.HI.X.SX32 R19, R148, R5, 0x2, P6 ;  /* 0x0000000594137211 */ /* 0x000fe200030f16ff */
[----:B------:R-:W-:Y:S01]  /*11a0*/  IMAD R174, R7, 0x1f, RZ ;  /* 0x0000001f07ae7824 */ /* 0x000fe200078e02ff */
[----:B------:R-:W-:-:S03]  /*11b0*/  IADD3 R14, P6, R15, R4, RZ ;  /* 0x000000040f0e7210 */ /* 0x000fc60007fde0ff */
[----:B------:R1:W-:Y:S01]  /*11c0*/  LDGSTS.E [R23+0x1200], [R18.64], !P5 ;  /* 0x0120000012177fae */ /* 0x0003e2000e921844 */
[-C--:B------:R-:W-:Y:S02]  /*11d0*/  IADD3 R12, P5, R11, R4.reuse, RZ ;  /* 0x000000040b0c7210 */ /* 0x080fe40007fbe0ff */
[-C--:B------:R-:W-:Y:S01]  /*11e0*/  LEA.HI.X.SX32 R15, R152, R5.reuse, 0x2, P6 ;  /* 0x00000005980f7211 */ /* 0x080fe200030f16ff */
[----:B---3--:R-:W3:Y:S01]  /*11f0*/  MUFU.RCP R6, R6 ;  /* 0x0000000600067308 */ /* 0x008ee20000001000 */
[----:B------:R-:W-:Y:S02]  /*1200*/  SHF.R.U32.HI R11, RZ, 0x6, R9 ;  /* 0x00000006ff0b7819 */ /* 0x000fe40000011609 */
[----:B------:R-:W-:Y:S01]  /*1210*/  IADD3 R16, P6, R13, R4, RZ ;  /* 0x000000040d107210 */ /* 0x000fe20007fde0ff */
[----:B------:R4:W-:Y:S01]  /*1220*/  LDGSTS.E [R23+0x1a00], [R14.64], !P1 ;  /* 0x01a000000e177fae */ /* 0x0009e2000c921844 */
[-C--:B------:R-:W-:Y:S02]  /*1230*/  LEA.HI.X.SX32 R13, R156, R5.reuse, 0x2, P5 ;  /* 0x000000059c0d7211 */ /* 0x080fe400028f16ff */
[----:B------:R-:W-:Y:S01]  /*1240*/  LOP3.LUT P5, RZ, R11, 0x1, RZ, 0xc0, !PT ;  /* 0x000000010bff7812 */ /* 0x000fe200078ac0ff */
[----:B-1----:R-:W-:Y:S01]  /*1250*/  IMAD R19, R7, 0x64, RZ ;  /* 0x0000006407137824 */ /* 0x002fe200078e02ff */
[----:B------:R-:W-:Y:S01]  /*1260*/  LOP3.LUT P1, RZ, R17, 0x1, RZ, 0xc0, !PT ;  /* 0x0000000111ff7812 */ /* 0x000fe2000782c0ff */
[----:B------:R1:W-:Y:S01]  /*1270*/  LDGSTS.E [R23+0x2200], [R12.64], P2 ;  /* 0x022000000c177fae */ /* 0x0003e20009121844 */
[----:B------:R-:W-:-:S02]  /*1280*/  LEA.HI.X.SX32 R17, R160, R5, 0x2, P6 ;  /* 0x00000005a0117211 */ /* 0x000fc400030f16ff */
[-C--:B------:R-:W-:Y:S02]  /*1290*/  IADD3 R18, P6, R21, R4.reuse, RZ ;  /* 0x0000000415127210 */ /* 0x080fe40007fde0ff */
[C---:B------:R-:W-:Y:S01]  /*12a0*/  IADD3 R11, R8.reuse, -0x7, RZ ;  /* 0xfffffff9080b7810 */ /* 0x040fe20007ffe0ff */
[----:B------:R5:W-:Y:S01]  /*12b0*/  LDGSTS.E [R23+0x2a00], [R16.64], P3 ;  /* 0x02a0000010177fae */ /* 0x000be20009921844 */
[----:B----4-:R-:W-:Y:S02]  /*12c0*/  IADD3 R14, P2, R19, R4, RZ ;  /* 0x00000004130e7210 */ /* 0x010fe40007f5e0ff */
[----:B------:R-:W-:Y:S02]  /*12d0*/  IADD3 R19, R8, -0xb, RZ ;  /* 0xfffffff508137810 */ /* 0x000fe40007ffe0ff */
[----:B------:R-:W-:Y:S02]  /*12e0*/  LEA.HI.X.SX32 R15, R168, R5, 0x2, P2 ;  /* 0x00000005a80f7211 */ /* 0x000fe400010f16ff */
[----:B------:R-:W-:-:S02]  /*12f0*/  ISETP.GE.U32.AND P2, PT, R19, 0x7fffffd6, PT ;  /* 0x7fffffd61300780c */ /* 0x000fc40003f46070 */
[-C--:B------:R-:W-:Y:S01]  /*1300*/  LEA.HI.X.SX32 R19, R172, R5.reuse, 0x2, P6 ;  /* 0x00000005ac137211 */ /* 0x080fe200030f16ff */
[----:B------:R4:W-:Y:S01]  /*1310*/  LDGSTS.E [R23+0x3200], [R14.64], P5 ;  /* 0x032000000e177fae */ /* 0x0009e2000a921844 */
[----:B---3--:R-:W-:Y:S02]  /*1320*/  IADD3 R6, R6, 0xffffffe, RZ ;  /* 0x0ffffffe06067810 */ /* 0x008fe40007ffe0ff */
[----:B------:R-:W-:Y:S01]  /*1330*/  ISETP.GE.U32.AND P3, PT, R11, 0x7fffffda, PT ;  /* 0x7fffffda0b00780c */ /* 0x000fe20003f66070 */
[----:B------:R3:W-:Y:S01]  /*1340*/  LDGSTS.E [R23+0x3a00], [R18.64], P1 ;  /* 0x03a0000012177fae */ /* 0x0007e20008921844 */
[-C--:B-1----:R-:W-:Y:S01]  /*1350*/  LEA R12, P1, R7, R4.reuse, 0x3 ;  /* 0x00000004070c7211 */ /* 0x082fe200078218ff */
[----:B------:R-:W1:Y:S01]  /*1360*/  F2I.FTZ.U32.TRUNC.NTZ R21, R6 ;  /* 0x0000000600157305 */ /* 0x000e62000021f000 */
[----:B-----5:R-:W-:Y:S02]  /*1370*/  IADD3 R16, P6, R163, R4, RZ ;  /* 0x00000004a3107210 */ /* 0x020fe40007fde0ff */
[----:B------:R-:W-:-:S02]  /*1380*/  LEA.HI.X.SX32 R13, R62, R5, 0x2, P1 ;  /* 0x000000053e0d7211 */ /* 0x000fc400008f16ff */
[C---:B------:R-:W-:Y:S01]  /*1390*/  IADD3 R11, R8.reuse, -0xf, RZ ;  /* 0xfffffff1080b7810 */ /* 0x040fe20007ffe0ff */
[----:B----4-:R-:W-:Y:S01]  /*13a0*/  IMAD R15, R7, 0x28, RZ ;  /* 0x00000028070f7824 */ /* 0x010fe200078e02ff */
[----:B------:R-:W-:Y:S01]  /*13b0*/  IADD3 R14, R8, -0x8, RZ ;  /* 0xfffffff8080e7810 */ /* 0x000fe20007ffe0ff */
[----:B------:R4:W-:Y:S01]  /*13c0*/  LDGSTS.E [R27+0x400], [R12.64], !P4 ;  /* 0x004000000c1b7fae */ /* 0x0009e2000e121844 */
[----:B------:R-:W-:Y:S01]  /*13d0*/  LEA.HI.X.SX32 R17, R145, R5, 0x2, P6 ;  /* 0x0000000591117211 */ /* 0x000fe200030f16ff */
[----:B---3--:R-:W-:Y:S01]  /*13e0*/  IMAD R19, R7, 0x38, RZ ;  /* 0x0000003807137824 */ /* 0x008fe200078e02ff */
[----:B------:R-:W-:Y:S02]  /*13f0*/  ISETP.GE.U32.AND P4, PT, R14, 0x7fffffd9, PT ;  /* 0x7fffffd90e00780c */ /* 0x000fe40003f86070 */
[----:B------:R-:W-:Y:S01]  /*1400*/  ISETP.GE.U32.AND P5, PT, R11, 0x7fffffd2, PT ;  /* 0x7fffffd20b00780c */ /* 0x000fe20003fa6070 */
[----:B------:R3:W-:Y:S01]  /*1410*/  LDGSTS.E [R27+0xc00], [R16.64], !P3 ;  /* 0x00c00000101b7fae */ /* 0x0007e2000d921844 */
[----:B------:R-:W-:-:S02]  /*1420*/  IADD3 R14, P6, R15, R4, RZ ;  /* 0x000000040f0e7210 */ /* 0x000fc40007fde0ff */
[C---:B------:R-:W-:Y:S02]  /*1430*/  IADD3 R11, R8.reuse, -0x4, RZ ;  /* 0xfffffffc080b7810 */ /* 0x040fe40007ffe0ff */
[-C--:B------:R-:W-:Y:S02]  /*1440*/  LEA.HI.X.SX32 R15, R149, R5.reuse, 0x2, P6 ;  /* 0x00000005950f7211 */ /* 0x080fe400030f16ff */
[----:B------:R-:W-:Y:S01]  /*1450*/  ISETP.GE.U32.AND P1, PT, R11, 0x7fffffdd, PT ;  /* 0x7fffffdd0b00780c */ /* 0x000fe20003f26070 */
[--C-:B-1----:R-:W-:Y:S01]  /*1460*/  IMAD.MOV R11, RZ, RZ, -R21.reuse ;  /* 0x000000ffff0b7224 */ /* 0x102fe200078e0a15 */
[----:B----4-:R-:W-:Y:S01]  /*1470*/  IADD3 R12, P6, R19, R4, RZ ;  /* 0x00000004130c7210 */ /* 0x010fe20007fde0ff */
[----:B------:R1:W-:Y:S01]  /*1480*/  LDGSTS.E [R27+0x1400], [R14.64], !P2 ;  /* 0x014000000e1b7fae */ /* 0x0003e2000d121844 */
[----:B------:R-:W-:Y:S01]  /*1490*/  IADD3 R6, R8, -0xc, RZ ;  /* 0xfffffff408067810 */ /* 0x000fe20007ffe0ff */
[----:B------:R-:W-:Y:S01]  /*14a0*/  IMAD R11, R11, R10, RZ ;  /* 0x0000000a0b0b7224 */ /* 0x000fe200078e02ff */
[----:B------:R-:W-:Y:S01]  /*14b0*/  LEA.HI.X.SX32 R13, R153, R5, 0x2, P6 ;  /* 0x00000005990d7211 */ /* 0x000fe200030f16ff */
[----:B---3--:R-:W-:Y:S01]  /*14c0*/  IMAD R17, R7, 0x48, RZ ;  /* 0x0000004807117824 */ /* 0x008fe200078e02ff */
[----:B------:R-:W-:Y:S01]  /*14d0*/  ISETP.GE.U32.AND P3, PT, R6, 0x7fffffd5, PT ;  /* 0x7fffffd50600780c */ /* 0x000fe20003f66070 */
[----:B------:R-:W-:Y:S01]  /*14e0*/  IMAD.HI.U32 R11, R21, R11, R20 ;  /* 0x0000000b150b7227 */ /* 0x000fe200078e0014 */
[----:B------:R-:W-:Y:S01]  /*14f0*/  SHF.R.U32.HI R6, RZ, 0xd, R9 ;  /* 0x0000000dff067819 */ /* 0x000fe20000011609 */
[----:B------:R3:W-:Y:S01]  /*1500*/  LDGSTS.E [R27+0x1c00], [R12.64], !P5 ;  /* 0x01c000000c1b7fae */ /* 0x0007e2000e921844 */
[----:B------:R-:W-:Y:S01]  /*1510*/  IADD3 R16, P5, R17, R4, RZ ;  /* 0x0000000411107210 */ /* 0x000fe20007fbe0ff */
[----:B------:R-:W-:Y:S01]  /*1520*/  IMAD R21, R7, 0x58, RZ ;  /* 0x0000005807157824 */ /* 0x000fe200078e02ff */
[----:B------:R-:W-:-:S02]  /*1530*/  LOP3.LUT P2, RZ, R6, 0x1, RZ, 0xc0, !PT ;  /* 0x0000000106ff7812 */ /* 0x000fc4000784c0ff */
[--C-:B------:R-:W-:Y:S02]  /*1540*/  SHF.R.U32.HI R6, RZ, 0x9, R9.reuse ;  /* 0x00000009ff067819 */ /* 0x100fe40000011609 */
[----:B------:R-:W-:Y:S02]  /*1550*/  SHF.R.U32.HI R19, RZ, 0x5, R60 ;  /* 0x00000005ff137819 */ /* 0x000fe4000001163c */
[----:B------:R-:W-:Y:S02]  /*1560*/  LEA.HI.X.SX32 R17, R157, R5, 0x2, P5 ;  /* 0x000000059d117211 */ /* 0x000fe400028f16ff */
[----:B------:R-:W-:Y:S01]  /*1570*/  LOP3.LUT P6, RZ, R6, 0x1, RZ, 0xc0, !PT ;  /* 0x0000000106ff7812 */ /* 0x000fe200078cc0ff */
[----:B------:R-:W-:Y:S01]  /*1580*/  IMAD.SHL.U32 R6, R22, 0x80, RZ ;  /* 0x0000008016067824 */ /* 0x000fe200078e00ff */
[----:B-1----:R-:W-:Y:S01]  /*1590*/  IADD3 R14, P5, R21, R4, RZ ;  /* 0x00000004150e7210 */ /* 0x002fe20007fbe0ff */
[----:B---3--:R-:W-:Y:S01]  /*15a0*/  IMAD R13, R7, 0x68, RZ ;  /* 0x00000068070d7824 */ /* 0x008fe200078e02ff */
[----:B------:R-:W-:Y:S01]  /*15b0*/  SHF.R.U32.HI R12, RZ, 0x5, R9 ;  /* 0x00000005ff0c7819 */ /* 0x000fe20000011609 */
[----:B------:R1:W-:Y:S01]  /*15c0*/  LDGSTS.E [R27+0x2400], [R16.64], P2 ;  /* 0x02400000101b7fae */ /* 0x0003e20009121844 */
[----:B------:R-:W-:-:S02]  /*15d0*/  SGXT.U32 R19, R19, 0x2 ;  /* 0x000000021313781a */ /* 0x000fc40000000000 */
[----:B------:R-:W-:Y:S02]  /*15e0*/  LEA.HI.X.SX32 R15, R161, R5, 0x2, P5 ;  /* 0x00000005a10f7211 */ /* 0x000fe400028f16ff */
[----:B------:R-:W-:Y:S02]  /*15f0*/  LOP3.LUT P5, RZ, R12, 0x1, RZ, 0xc0, !PT ;  /* 0x000000010cff7812 */ /* 0x000fe400078ac0ff */
[----:B------:R-:W-:Y:S01]  /*1600*/  LOP3.LUT R12, R6, R19, RZ, 0xfc, !PT ;  /* 0x00000013060c7212 */ /* 0x000fe200078efcff */
[----:B------:R3:W-:Y:S01]  /*1610*/  LDGSTS.E [R27+0x2c00], [R14.64], P6 ;  /* 0x02c000000e1b7fae */ /* 0x0007e2000b121844 */
[----:B------:R-:W-:Y:S02]  /*1620*/  IADD3 R18, P2, R13, R4, RZ ;  /* 0x000000040d127210 */ /* 0x000fe40007f5e0ff */
[----:B------:R-:W-:Y:S02]  /*1630*/  LOP3.LUT R21, R12, 0x4, RZ, 0xfc, !PT ;  /* 0x000000040c157812 */ /* 0x000fe400078efcff */
[----:B------:R-:W-:-:S02]  /*1640*/  LEA.HI.X.SX32 R19, R169, R5, 0x2, P2 ;  /* 0x00000005a9137211 */ /* 0x000fc400010f16ff */
[----:B-1----:R-:W-:Y:S02]  /*1650*/  IABS R16, R21 ;  /* 0x0000001500107213 */ /* 0x002fe40000000000 */
[----:B------:R-:W-:Y:S01]  /*1660*/  ISETP.GE.AND P2, PT, R21, RZ, PT ;  /* 0x000000ff1500720c */ /* 0x000fe20003f46270 */
[----:B------:R1:W-:Y:S01]  /*1670*/  LDGSTS.E [R27+0x3400], [R18.64], P5 ;  /* 0x03400000121b7fae */ /* 0x0003e2000a921844 */
[----:B------:R-:W-:Y:S01]  /*1680*/  SHF.R.U32.HI R13, RZ, 0x1, R9 ;  /* 0x00000001ff0d7819 */ /* 0x000fe20000011609 */
[----:B------:R-:W-:Y:S01]  /*1690*/  IMAD.MOV.U32 R21, RZ, RZ, R16 ;  /* 0x000000ffff157224 */ /* 0x000fe200078e0010 */
[----:B------:R-:W-:Y:S01]  /*16a0*/  LOP3.LUT R22, R12, 0x8, RZ, 0xfc, !PT ;  /* 0x000000080c167812 */ /* 0x000fe200078efcff */
[----:B---3--:R-:W-:Y:S01]  /*16b0*/  IMAD R15, R7, 0x78, RZ ;  /* 0x00000078070f7824 */ /* 0x008fe200078e02ff */
[----:B------:R-:W-:Y:S01]  /*16c0*/  LOP3.LUT P6, RZ, R13, 0x1, RZ, 0xc0, !PT ;  /* 0x000000010dff7812 */ /* 0x000fe200078cc0ff */
[----:B------:R-:W-:Y:S01]  /*16d0*/  IMAD.HI.U32 R14, R11, R21, RZ ;  /* 0x000000150b0e7227 */ /* 0x000fe200078e00ff */
[----:B------:R-:W-:-:S02]  /*16e0*/  IABS R23, R22 ;  /* 0x0000001600177213 */ /* 0x000fc40000000000 */
[----:B------:R-:W-:Y:S01]  /*16f0*/  IABS R20, R12 ;  /* 0x0000000c00147213 */ /* 0x000fe20000000000 */
[----:B------:R-:W-:Y:S01]  /*1700*/  IMAD.MOV R16, RZ, RZ, -R14 ;  /* 0x000000ffff107224 */ /* 0x000fe200078e0a0e */
[----:B------:R-:W-:Y:S01]  /*1710*/  IADD3 R14, P5, R15, R4, RZ ;  /* 0x000000040f0e7210 */ /* 0x000fe20007fbe0ff */
[----:B------:R-:W-:Y:S01]  /*1720*/  IMAD.HI.U32 R17, R11, R23, RZ ;  /* 0x000000170b117227 */ /* 0x000fe200078e00ff */
[----:B------:R-:W-:Y:S02]  /*1730*/  LOP3.LUT R24, R12, 0xc, RZ, 0xfc, !PT ;  /* 0x0000000c0c187812 */ /* 0x000fe400078efcff */
[-C--:B------:R-:W-:Y:S01]  /*1740*/  LEA.HI.X.SX32 R15, R173, R5.reuse, 0x2, P5 ;  /* 0x00000005ad0f7211 */ /* 0x080fe200028f16ff */
[----:B------:R-:W-:Y:S01]  /*1750*/  IMAD R21, R10, R16, R21 ;  /* 0x000000100a157224 */ /* 0x000fe200078e0215 */
[C---:B------:R-:W-:Y:S01]  /*1760*/  LOP3.LUT R26, R12.reuse, 0x10, RZ, 0xfc, !PT ;  /* 0x000000100c1a7812 */ /* 0x040fe200078efcff */
[----:B------:R-:W-:Y:S01]  /*1770*/  IMAD.HI.U32 R13, R11, R20, RZ ;  /* 0x000000140b0d7227 */ /* 0x000fe200078e00ff */
[----:B------:R-:W-:Y:S01]  /*1780*/  IABS R25, R24 ;  /* 0x0000001800197213 */ /* 0x000fe20000000000 */
[----:B------:R3:W-:Y:S01]  /*1790*/  LDGSTS.E [R27+0x3c00], [R14.64], P6 ;  /* 0x03c000000e1b7fae */ /* 0x0007e2000b121844 */
[----:B------:R-:W-:Y:S01]  /*17a0*/  IADD3 R16, P6, R151, R4, RZ ;  /* 0x0000000497107210 */ /* 0x000fe20007fde0ff */
[----:B-1----:R-:W-:Y:S01]  /*17b0*/  IMAD.MOV R19, RZ, RZ, -R17 ;  /* 0x000000ffff137224 */ /* 0x002fe200078e0a11 */
[----:B------:R-:W-:Y:S01]  /*17c0*/  LOP3.LUT R28, R12, 0x4c, RZ, 0xfc, !PT ;  /* 0x0000004c0c1c7812 */ /* 0x000fe200078efcff */
[----:B------:R-:W-:Y:S01]  /*17d0*/  IMAD.MOV R13, RZ, RZ, -R13 ;  /* 0x000000ffff0d7224 */ /* 0x000fe200078e0a0d */
[----:B------:R-:W-:Y:S01]  /*17e0*/  LEA.HI.X.SX32 R17, R64, R5, 0x2, P6 ;  /* 0x0000000540117211 */ /* 0x000fe200030f16ff */
[----:B------:R-:W-:Y:S01]  /*17f0*/  IMAD.HI.U32 R18, R11, R25, RZ ;  /* 0x000000190b127227 */ /* 0x000fe200078e00ff */
[----:B------:R-:W-:-:S02]  /*1800*/  ISETP.GT.U32.AND P6, PT, R10, R21, PT ;  /* 0x000000150a00720c */ /* 0x000fc40003fc4070 */
[----:B------:R-:W-:Y:S01]  /*1810*/  IABS R51, R28 ;  /* 0x0000001c00337213 */ /* 0x000fe20000000000 */
[C---:B------:R-:W-:Y:S01]  /*1820*/  IMAD R13, R10.reuse, R13, R20 ;  /* 0x0000000d0a0d7224 */ /* 0x040fe200078e0214 */
[----:B------:R-:W-:Y:S01]  /*1830*/  IABS R20, R26 ;  /* 0x0000001a00147213 */ /* 0x000fe20000000000 */
[----:B------:R-:W-:Y:S01]  /*1840*/  IMAD.MOV R18, RZ, RZ, -R18 ;  /* 0x000000ffff127224 */ /* 0x000fe200078e0a12 */
[----:B------:R1:W-:Y:S01]  /*1850*/  LDGSTS.E [R32+0x600], [R16.64], !P1 ;  /* 0x0060000010207fae */ /* 0x0003e2000c921844 */
[C---:B------:R-:W-:Y:S01]  /*1860*/  IMAD R23, R10.reuse, R19, R23 ;  /* 0x000000130a177224 */ /* 0x040fe200078e0217 */
[----:B------:R-:W-:Y:S01]  /*1870*/  ISETP.GT.U32.AND P5, PT, R10, R13, PT ;  /* 0x0000000d0a00720c */ /* 0x000fe20003fa4070 */
[----:B---3--:R-:W-:Y:S01]  /*1880*/  IMAD.HI.U32 R14, R11, R20, RZ ;  /* 0x000000140b0e7227 */ /* 0x008fe200078e00ff */
[----:B------:R-:W-:Y:S02]  /*1890*/  LOP3.LUT R30, R12, 0x78, RZ, 0xfc, !PT ;  /* 0x000000780c1e7812 */ /* 0x000fe400078efcff */
[----:B------:R-:W-:Y:S01]  /*18a0*/  IADD3 R8, R8, -0x10, RZ ;  /* 0xfffffff008087810 */ /* 0x000fe20007ffe0ff */
[----:B------:R-:W-:-:S02]  /*18b0*/  @!P6 IMAD.IADD R21, R21, 0x1, -R10 ;  /* 0x000000011515e824 */ /* 0x000fc400078e0a0a */
[----:B------:R-:W-:Y:S02]  /*18c0*/  IMAD R15, R7, 0x2c, RZ ;  /* 0x0000002c070f7824 */ /* 0x000fe400078e02ff */
[----:B------:R-:W-:Y:S01]  /*18d0*/  IMAD.MOV R19, RZ, RZ, -R14 ;  /* 0x000000ffff137224 */ /* 0x000fe200078e0a0e */
[C---:B------:R-:W-:Y:S01]  /*18e0*/  ISETP.GT.U32.AND P6, PT, R10.reuse, R21, PT ;  /* 0x000000150a00720c */ /* 0x040fe20003fc4070 */
[C---:B------:R-:W-:Y:S01]  /*18f0*/  IMAD R25, R10.reuse, R18, R25 ;  /* 0x000000120a197224 */ /* 0x040fe200078e0219 */
[-C--:B------:R-:W-:Y:S01]  /*1900*/  IADD3 R14, P1, R171, R4.reuse, RZ ;  /* 0x00000004ab0e7210 */ /* 0x080fe20007f3e0ff */
[----:B------:R-:W-:Y:S01]  /*1910*/  @!P5 IMAD.IADD R13, R13, 0x1, -R10 ;  /* 0x000000010d0dd824 */ /* 0x000fe200078e0a0a */
[----:B------:R-:W-:Y:S01]  /*1920*/  IADD3 R18, P5, R15, R4, RZ ;  /* 0x000000040f127210 */ /* 0x000fe20007fbe0ff */
[----:B-1----:R-:W-:Y:S01]  /*1930*/  IMAD R17, R10, R19, R20 ;  /* 0x000000130a117224 */ /* 0x002fe200078e0214 */
[----:B------:R-:W-:Y:S02]  /*1940*/  LEA.HI.X.SX32 R15, R146, R5, 0x2, P1 ;  /* 0x00000005920f7211 */ /* 0x000fe400008f16ff */
[----:B------:R-:W-:-:S02]  /*1950*/  ISETP.GT.U32.AND P1, PT, R10, R13, PT ;  /* 0x0000000d0a00720c */ /* 0x000fc40003f24070 */
[----:B------:R-:W-:Y:S01]  /*1960*/  LOP3.LUT R20, R12, 0x14, RZ, 0xfc, !PT ;  /* 0x000000140c147812 */ /* 0x000fe200078efcff */
[----:B------:R1:W-:Y:S01]  /*1970*/  LDGSTS.E [R32+0xe00], [R14.64], !P4 ;  /* 0x00e000000e207fae */ /* 0x0003e2000e121844 */
[----:B------:R-:W-:Y:S01]  /*1980*/  LEA.HI.X.SX32 R19, R150, R5, 0x2, P5 ;  /* 0x0000000596137211 */ /* 0x000fe200028f16ff */
[--C-:B------:R-:W-:Y:S01]  /*1990*/  @!P6 IMAD.IADD R21, R21, 0x1, -R10.reuse ;  /* 0x000000011515e824 */ /* 0x100fe200078e0a0a */
[C---:B------:R-:W-:Y:S02]  /*19a0*/  ISETP.GT.U32.AND P6, PT, R10.reuse, R17, PT ;  /* 0x000000110a00720c */ /* 0x040fe40003fc4070 */
[C---:B------:R-:W-:Y:S01]  /*19b0*/  ISETP.GT.U32.AND P4, PT, R10.reuse, R23, PT ;  /* 0x000000170a00720c */ /* 0x040fe20003f84070 */
[----:B------:R3:W-:Y:S01]  /*19c0*/  LDGSTS.E [R32+0x1600], [R18.64], !P3 ;  /* 0x0160000012207fae */ /* 0x0007e2000d921844 */
[----:B------:R-:W-:Y:S01]  /*19d0*/  IABS R16, R20 ;  /* 0x0000001400107213 */ /* 0x000fe20000000000 */
[----:B------:R-:W-:Y:S01]  /*19e0*/  @!P2 IMAD.MOV R21, RZ, RZ, -R21 ;  /* 0x000000ffff15a224 */ /* 0x000fe200078e0a15 */
[----:B------:R-:W-:Y:S01]  /*19f0*/  ISETP.GT.U32.AND P5, PT, R10, R25, PT ;  /* 0x000000190a00720c */ /* 0x000fe20003fa4070 */
[----:B------:R-:W-:Y:S01]  /*1a00*/  @!P1 IMAD.IADD R13, R13, 0x1, -R10 ;  /* 0x000000010d0d9824 */ /* 0x000fe200078e0a0a */
[----:B------:R-:W-:Y:S01]  /*1a10*/  ISETP.GE.AND P1, PT, R22, RZ, PT ;  /* 0x000000ff1600720c */ /* 0x000fe20003f26270 */
[----:B-1----:R-:W-:Y:S01]  /*1a20*/  IMAD.HI.U32 R14, R11, R16, RZ ;  /* 0x000000100b0e7227 */ /* 0x002fe200078e00ff */
[----:B------:R-:W-:-:S02]  /*1a30*/  LOP3.LUT R22, R12, 0x18, RZ, 0xfc, !PT ;  /* 0x000000180c167812 */ /* 0x000fc400078efcff */
[C---:B------:R-:W-:Y:S01]  /*1a40*/  ISETP.GE.AND P3, PT, R12.reuse, RZ, PT ;  /* 0x000000ff0c00720c */ /* 0x040fe20003f66270 */
[----:B------:R-:W-:Y:S01]  /*1a50*/  @!P6 IMAD.IADD R17, R17, 0x1, -R10 ;  /* 0x000000011111e824 */ /* 0x000fe200078e0a0a */
[----:B---3--:R-:W-:Y:S01]  /*1a60*/  IABS R19, R22 ;  /* 0x0000001600137213 */ /* 0x008fe20000000000 */
[----:B------:R-:W-:Y:S01]  /*1a70*/  IMAD.MOV R15, RZ, RZ, -R14 ;  /* 0x000000ffff0f7224 */ /* 0x000fe200078e0a0e */
[----:B------:R-:W-:Y:S01]  /*1a80*/  LOP3.LUT R18, R12, 0x1c, RZ, 0xfc, !PT ;  /* 0x0000001c0c127812 */ /* 0x000fe200078efcff */
[--C-:B------:R-:W-:Y:S01]  /*1a90*/  @!P4 IMAD.IADD R23, R23, 0x1, -R10.reuse ;  /* 0x000000011717c824 */ /* 0x100fe200078e0a0a */
[----:B------:R-:W-:Y:S01]  /*1aa0*/  ISETP.GT.U32.AND P6, PT, R10, R17, PT ;  /* 0x000000110a00720c */ /* 0x000fe20003fc4070 */
[----:B------:R-:W-:Y:S01]  /*1ab0*/  IMAD.HI.U32 R14, R11, R19, RZ ;  /* 0x000000130b0e7227 */ /* 0x000fe200078e00ff */
[----:B------:R-:W-:Y:S02]  /*1ac0*/  IABS R27, R18 ;  /* 0x00000012001b7213 */ /* 0x000fe40000000000 */
[----:B------:R-:W-:Y:S01]  /*1ad0*/  ISETP.GE.AND P4, PT, R24, RZ, PT ;  /* 0x000000ff1800720c */ /* 0x000fe20003f86270 */
[----:B------:R-:W-:Y:S01]  /*1ae0*/  @!P5 IMAD.IADD R25, R25, 0x1, -R10 ;  /* 0x000000011919d824 */ /* 0x000fe200078e0a0a */
[----:B------:R-:W-:Y:S01]  /*1af0*/  ISETP.GT.U32.AND P5, PT, R10, R23, PT ;  /* 0x000000170a00720c */ /* 0x000fe20003fa4070 */
[----:B------:R-:W-:Y:S01]  /*1b00*/  IMAD.MOV R14, RZ, RZ, -R14 ;  /* 0x000000ffff0e7224 */ /* 0x000fe200078e0a0e */
[----:B------:R-:W-:Y:S01]  /*1b10*/  LOP3.LUT R24, R12, 0x20, RZ, 0xfc, !PT ;  /* 0x000000200c187812 */ /* 0x000fe200078efcff */
[----:B------:R-:W-:Y:S01]  /*1b20*/  @!P3 IMAD.MOV R13, RZ, RZ, -R13 ;  /* 0x000000ffff0db224 */ /* 0x000fe200078e0a0d */
[C---:B------:R-:W-:Y:S01]  /*1b30*/  ISETP.GT.U32.AND P3, PT, R10.reuse, R25, PT ;  /* 0x000000190a00720c */ /* 0x040fe20003f64070 */
[----:B------:R-:W-:Y:S01]  /*1b40*/  IMAD R19, R10, R14, R19 ;  /* 0x0000000e0a137224 */ /* 0x000fe200078e0213 */
[----:B------:R-:W-:Y:S01]  /*1b50*/  IABS R29, R24 ;  /* 0x00000018001d7213 */ /* 0x000fe20000000000 */
[----:B------:R-:W-:-:S02]  /*1b60*/  @!P6 IMAD.IADD R17, R17, 0x1, -R10 ;  /* 0x000000011111e824 */ /* 0x000fc400078e0a0a */
[C---:B------:R-:W-:Y:S01]  /*1b70*/  IMAD R15, R10.reuse, R15, R16 ;  /* 0x0000000f0a0f7224 */ /* 0x040fe200078e0210 */
[----:B------:R-:W-:Y:S01]  /*1b80*/  ISETP.GT.U32.AND P6, PT, R10, R19, PT ;  /* 0x000000130a00720c */ /* 0x000fe20003fc4070 */
[----:B------:R-:W-:-:S04]  /*1b90*/  IMAD.HI.U32 R14, R11, R27, RZ ;  /* 0x0000001b0b0e7227 */ /* 0x000fc800078e00ff */
[--C-:B------:R-:W-:Y:S01]  /*1ba0*/  @!P5 IMAD.IADD R23, R23, 0x1, -R10.reuse ;  /* 0x000000011717d824 */ /* 0x100fe200078e0a0a */
[----:B------:R-:W-:Y:S01]  /*1bb0*/  ISETP.GT.U32.AND P5, PT, R10, R15, PT ;  /* 0x0000000f0a00720c */ /* 0x000fe20003fa4070 */
[----:B------:R-:W-:Y:S01]  /*1bc0*/  @!P3 IMAD.IADD R25, R25, 0x1, -R10 ;  /* 0x000000011919b824 */ /* 0x000fe200078e0a0a */
[----:B------:R-:W-:Y:S01]  /*1bd0*/  ISETP.GE.AND P3, PT, R26, RZ, PT ;  /* 0x000000ff1a00720c */ /* 0x000fe20003f66270 */
[----:B------:R-:W-:Y:S01]  /*1be0*/  IMAD.MOV R14, RZ, RZ, -R14 ;  /* 0x000000ffff0e7224 */ /* 0x000fe200078e0a0e */
[----:B------:R-:W-:Y:S01]  /*1bf0*/  LOP3.LUT R26, R12, 0x24, RZ, 0xfc, !PT ;  /* 0x000000240c1a7812 */ /* 0x000fe200078efcff */
[----:B------:R-:W-:Y:S02]  /*1c00*/  @!P1 IMAD.MOV R23, RZ, RZ, -R23 ;  /* 0x000000ffff179224 */ /* 0x000fe400078e0a17 */
[----:B------:R-:W-:Y:S01]  /*1c10*/  @!P6 IMAD.IADD R19, R19, 0x1, -R10 ;  /* 0x000000011313e824 */ /* 0x000fe200078e0a0a */
[----:B------:R-:W-:Y:S01]  /*1c20*/  IABS R31, R26 ;  /* 0x0000001a001f7213 */ /* 0x000fe20000000000 */
[----:B------:R-:W-:-:S02]  /*1c30*/  IMAD R27, R10, R14, R27 ;  /* 0x0000000e0a1b7224 */ /* 0x000fc400078e021b */
[C---:B------:R-:W-:Y:S01]  /*1c40*/  IMAD.HI.U32 R16, R11.reuse, R29, RZ ;  /* 0x0000001d0b107227 */ /* 0x040fe200078e00ff */
[C---:B------:R-:W-:Y:S02]  /*1c50*/  ISETP.GT.U32.AND P6, PT, R10.reuse, R19, PT ;  /* 0x000000130a00720c */ /* 0x040fe40003fc4070 */
[----:B------:R-:W-:Y:S01]  /*1c60*/  ISETP.GT.U32.AND P1, PT, R10, R27, PT ;  /* 0x0000001b0a00720c */ /* 0x000fe20003f24070 */
[----:B------:R-:W-:-:S04]  /*1c70*/  IMAD.HI.U32 R14, R11, R31, RZ ;  /* 0x0000001f0b0e7227 */ /* 0x000fc800078e00ff */
[----:B------:R-:W-:Y:S01]  /*1c80*/  @!P5 IMAD.IADD R15, R15, 0x1, -R10 ;  /* 0x000000010f0fd824 */ /* 0x000fe200078e0a0a */
[----:B------:R-:W-:Y:S01]  /*1c90*/  ISETP.GE.AND P5, PT, R20, RZ, PT ;  /* 0x000000ff1400720c */ /* 0x000fe20003fa6270 */
[----:B------:R-:W-:Y:S01]  /*1ca0*/  IMAD.MOV R14, RZ, RZ, -R14 ;  /* 0x000000ffff0e7224 */ /* 0x000fe200078e0a0e */
[----:B------:R-:W-:Y:S01]  /*1cb0*/  LOP3.LUT R20, R12, 0x28, RZ, 0xfc, !PT ;  /* 0x000000280c147812 */ /* 0x000fe200078efcff */
[----:B------:R-:W-:Y:S01]  /*1cc0*/  IMAD.MOV R16, RZ, RZ, -R16 ;  /* 0x000000ffff107224 */ /* 0x000fe200078e0a10 */
[C---:B------:R-:W-:Y:S01]  /*1cd0*/  ISETP.GT.U32.AND P2, PT, R10.reuse, R15, PT ;  /* 0x0000000f0a00720c */ /* 0x040fe20003f44070 */
[C---:B------:R-:W-:Y:S01]  /*1ce0*/  IMAD R31, R10.reuse, R14, R31 ;  /* 0x0000000e0a1f7224 */ /* 0x040fe200078e021f */
[----:B------:R-:W-:Y:S01]  /*1cf0*/  IABS R33, R20 ;  /* 0x0000001400217213 */ /* 0x000fe20000000000 */
[--C-:B------:R-:W-:Y:S02]  /*1d00*/  @!P6 IMAD.IADD R19, R19, 0x1, -R10.reuse ;  /* 0x000000011313e824 */ /* 0x100fe400078e0a0a */
[----:B------:R-:W-:Y:S01]  /*1d10*/  @!P1 IMAD.IADD R27, R27, 0x1, -R10 ;  /* 0x000000011b1b9824 */ /* 0x000fe200078e0a0a */
[----:B------:R-:W-:Y:S01]  /*1d20*/  ISETP.GT.U32.AND P6, PT, R10, R31, PT ;  /* 0x0000001f0a00720c */ /* 0x000fe20003fc4070 */
[----:B------:R-:W-:-:S03]  /*1d30*/  IMAD.HI.U32 R14, R11, R33, RZ ;  /* 0x000000210b0e7227 */ /* 0x000fc600078e00ff */
[----:B------:R-:W-:Y:S01]  /*1d40*/  ISETP.GT.U32.AND P1, PT, R10, R27, PT ;  /* 0x0000001b0a00720c */ /* 0x000fe20003f24070 */
[----:B------:R-:W-:Y:S02]  /*1d50*/  IMAD.MOV R14, RZ, RZ, -R14 ;  /* 0x000000ffff0e7224 */ /* 0x000fe400078e0a0e */
[--C-:B------:R-:W-:Y:S01]  /*1d60*/  @!P2 IMAD.IADD R15, R15, 0x1, -R10.reuse ;  /* 0x000000010f0fa824 */ /* 0x100fe200078e0a0a */
[----:B------:R-:W-:Y:S01]  /*1d70*/  ISETP.GE.AND P2, PT, R18, RZ, PT ;  /* 0x000000ff1200720c */ /* 0x000fe20003f46270 */
[----:B------:R-:W-:Y:S01]  /*1d80*/  IMAD R33, R10, R14, R33 ;  /* 0x0000000e0a217224 */ /* 0x000fe200078e0221 */
[----:B------:R-:W-:Y:S01]  /*1d90*/  LOP3.LUT R18, R12, 0x2c, RZ, 0xfc, !PT ;  /* 0x0000002c0c127812 */ /* 0x000fe200078efcff */
[C---:B------:R-:W-:Y:S02]  /*1da0*/  IMAD R29, R10.reuse, R16, R29 ;  /* 0x000000100a1d7224 */ /* 0x040fe400078e021d */
[----:B------:R-:W-:Y:S01]  /*1db0*/  @!P6 IMAD.IADD R31, R31, 0x1, -R10 ;  /* 0x000000011f1fe824 */ /* 0x000fe200078e0a0a */
[----:B------:R-:W-:Y:S01]  /*1dc0*/  IABS R35, R18 ;  /* 0x0000001200237213 */ /* 0x000fe20000000000 */
[----:B------:R-:W-:Y:S01]  /*1dd0*/  @!P3 IMAD.MOV R17, RZ, RZ, -R17 ;  /* 0x000000ffff11b224 */ /* 0x000fe200078e0a11 */
[C---:B------:R-:W-:Y:S01]  /*1de0*/  ISETP.GT.U32.AND P3, PT, R10.reuse, R29, PT ;  /* 0x0000001d0a00720c */ /* 0x040fe20003f64070 */
[----:B------:R-:W-:Y:S01]  /*1df0*/  @!P4 IMAD.MOV R25, RZ, RZ, -R25 ;  /* 0x000000ffff19c224 */ /* 0x000fe200078e0a19 */
[----:B------:R-:W-:Y:S01]  /*1e00*/  ISETP.GT.U32.AND P6, PT, R10, R31, PT ;  /* 0x0000001f0a00720c */ /* 0x000fe20003fc4070 */
[----:B------:R-:W-:Y:S01]  /*1e10*/  IMAD.HI.U32 R14, R11, R35, RZ ;  /* 0x000000230b0e7227 */ /* 0x000fe200078e00ff */
[----:B------:R-:W-:-:S02]  /*1e20*/  ISETP.GE.AND P4, PT, R22, RZ, PT ;  /* 0x000000ff1600720c */ /* 0x000fc40003f86270 */
[----:B------:R-:W-:Y:S01]  /*1e30*/  LOP3.LUT R22, R12, 0x30, RZ, 0xfc, !PT ;  /* 0x000000300c167812 */ /* 0x000fe200078efcff */
[----:B------:R-:W-:Y:S02]  /*1e40*/  IMAD.MOV R16, RZ, RZ, -R14 ;  /* 0x000000ffff107224 */ /* 0x000fe400078e0a0e */
[--C-:B------:R-:W-:Y:S01]  /*1e50*/  @!P1 IMAD.IADD R27, R27, 0x1, -R10.reuse ;  /* 0x000000011b1b9824 */ /* 0x100fe200078e0a0a */
[----:B------:R-:W-:Y:S01]  /*1e60*/  IABS R37, R22 ;  /* 0x0000001600257213 */ /* 0x000fe20000000000 */
[C---:B------:R-:W-:Y:S01]  /*1e70*/  IMAD R35, R10.reuse, R16, R35 ;  /* 0x000000100a237224 */ /* 0x040fe200078e0223 */
[----:B------:R-:W-:Y:S01]  /*1e80*/  ISETP.GT.U32.AND P1, PT, R10, R33, PT ;  /* 0x000000210a00720c */ /* 0x000fe20003f24070 */
[----:B------:R-:W-:Y:S01]  /*1e90*/  @!P2 IMAD.MOV R27, RZ, RZ, -R27 ;  /* 0x000000ffff1ba224 */ /* 0x000fe200078e0a1b */
[----:B------:R-:W-:Y:S01]  /*1ea0*/  ISETP.GE.AND P2, PT, R20, RZ, PT ;  /* 0x000000ff1400720c */ /* 0x000fe20003f46270 */
[--C-:B------:R-:W-:Y:S01]  /*1eb0*/  @!P6 IMAD.IADD R31, R31, 0x1, -R10.reuse ;  /* 0x000000011f1fe824 */ /* 0x100fe200078e0a0a */
[----:B------:R-:W-:Y:S01]  /*1ec0*/  ISETP.GT.U32.AND P6, PT, R10, R35, PT ;  /* 0x000000230a00720c */ /* 0x000fe20003fc4070 */
[----:B------:R-:W-:Y:S01]  /*1ed0*/  @!P3 IMAD.IADD R29, R29, 0x1, -R10 ;  /* 0x000000011d1db824 */ /* 0x000fe200078e0a0a */
[----:B------:R-:W-:Y:S01]  /*1ee0*/  LOP3.LUT R20, R12, 0x34, RZ, 0xfc, !PT ;  /* 0x000000340c147812 */ /* 0x000fe200078efcff */
[----:B------:R-:W-:Y:S01]  /*1ef0*/  IMAD.HI.U32 R14, R11, R37, RZ ;  /* 0x000000250b0e7227 */ /* 0x000fe200078e00ff */
[----:B------:R-:W-:-:S02]  /*1f00*/  ISETP.GE.AND P3, PT, R24, RZ, PT ;  /* 0x000000ff1800720c */ /* 0x000fc40003f66270 */
[----:B------:R-:W-:Y:S01]  /*1f10*/  IABS R39, R20 ;  /* 0x0000001400277213 */ /* 0x000fe20000000000 */
[----:B------:R-:W-:Y:S01]  /*1f20*/  @!P5 IMAD.MOV R15, RZ, RZ, -R15 ;  /* 0x000000ffff0fd224 */ /* 0x000fe200078e0a0f */
[----:B------:R-:W-:Y:S01]  /*1f30*/  ISETP.GT.U32.AND P5, PT, R10, R29, PT ;  /* 0x0000001d0a00720c */ /* 0x000fe20003fa4070 */
[----:B------:R-:W-:Y:S01]  /*1f40*/  IMAD.MOV R14, RZ, RZ, -R14 ;  /* 0x000000ffff0e7224 */ /* 0x000fe200078e0a0e */
[----:B------:R-:W-:Y:S01]  /*1f50*/  LOP3.LUT R24, R12, 0x3c, RZ, 0xfc, !PT ;  /* 0x0000003c0c187812 */ /* 0x000fe200078efcff */
[----:B------:R-:W-:Y:S01]  /*1f60*/  @!P4 IMAD.MOV R19, RZ, RZ, -R19 ;  /* 0x000000ffff13c224 */ /* 0x000fe200078e0a13 */
[----:B------:R-:W-:Y:S01]  /*1f70*/  ISETP.GE.AND P4, PT, R26, RZ, PT ;  /* 0x000000ff1a00720c */ /* 0x000fe20003f86270 */
[----:B------:R-:W-:Y:S01]  /*1f80*/  @!P6 IMAD.IADD R35, R35, 0x1, -R10 ;  /* 0x000000012323e824 */ /* 0x000fe200078e0a0a */
[----:B------:R-:W-:Y:S01]  /*1f90*/  IABS R43, R24 ;  /* 0x00000018002b7213 */ /* 0x000fe20000000000 */
[----:B------:R-:W-:Y:S01]  /*1fa0*/  IMAD R37, R10, R14, R37 ;  /* 0x0000000e0a257224 */ /* 0x000fe200078e0225 */
[----:B------:R-:W-:Y:S01]  /*1fb0*/  LOP3.LUT R26, R12, 0x48, RZ, 0xfc, !PT ;  /* 0x000000480c1a7812 */ /* 0x000fe200078efcff */
[----:B------:R-:W-:Y:S01]  /*1fc0*/  IMAD.HI.U32 R14, R11, R39, RZ ;  /* 0x000000270b0e7227 */ /* 0x000fe200078e00ff */
[----:B------:R-:W-:-:S02]  /*1fd0*/  ISETP.GT.U32.AND P6, PT, R10, R35, PT ;  /* 0x000000230a00720c */ /* 0x000fc40003fc4070 */
[----:B------:R-:W-:Y:S01]  /*1fe0*/  IABS R49, R26 ;  /* 0x0000001a00317213 */ /* 0x000fe20000000000 */
[----:B------:R-:W-:Y:S02]  /*1ff0*/  IMAD.MOV R14, RZ, RZ, -R14 ;  /* 0x000000ffff0e7224 */ /* 0x000fe400078e0a0e */
[--C-:B------:R-:W-:Y:S01]  /*2000*/  @!P5 IMAD.IADD R29, R29, 0x1, -R10.reuse ;  /* 0x000000011d1dd824 */ /* 0x100fe200078e0a0a */
[----:B------:R-:W-:Y:S01]  /*2010*/  ISETP.GE.AND P5, PT, R18, RZ, PT ;  /* 0x000000ff1200720c */ /* 0x000fe20003fa6270 */
[--C-:B------:R-:W-:Y:S01]  /*2020*/  @!P1 IMAD.IADD R33, R33, 0x1, -R10.reuse ;  /* 0x0000000121219824 */ /* 0x100fe200078e0a0a */
[----:B------:R-:W-:Y:S01]  /*2030*/  ISETP.GE.AND P1, PT, R22, RZ, PT ;  /* 0x000000ff1600720c */ /* 0x000fe20003f26270 */
[----:B------:R-:W-:Y:S01]  /*2040*/  IMAD R39, R10, R14, R39 ;  /* 0x0000000e0a277224 */ /* 0x000fe200078e0227 */
[----:B------:R-:W-:Y:S01]  /*2050*/  LOP3.LUT R22, R12, 0x38, RZ, 0xfc, !PT ;  /* 0x000000380c167812 */ /* 0x000fe200078efcff */
[----:B------:R-:W-:Y:S01]  /*2060*/  @!P3 IMAD.MOV R29, RZ, RZ, -R29 ;  /* 0x000000ffff1db224 */ /* 0x000fe200078e0a1d */
[C---:B------:R-:W-:Y:S01]  /*2070*/  ISETP.GT.U32.AND P3, PT, R10.reuse, R33, PT ;  /* 0x000000210a00720c */ /* 0x040fe20003f64070 */
[----:B------:R-:W-:Y:S01]  /*2080*/  @!P6 IMAD.IADD R35, R35, 0x1, -R10 ;  /* 0x000000012323e824 */ /* 0x000fe200078e0a0a */
[----:B------:R-:W-:Y:S01]  /*2090*/  ISETP.GT.U32.AND P6, PT, R10, R39, PT ;  /* 0x000000270a00720c */ /* 0x000fe20003fc4070 */
[----:B------:R-:W-:Y:S01]  /*20a0*/  IMAD.HI.U32 R18, R11, R43, RZ ;  /* 0x0000002b0b127227 */ /* 0x000fe200078e00ff */
[----:B------:R-:W-:-:S03]  /*20b0*/  IABS R41, R22 ;  /* 0x0000001600297213 */ /* 0x000fc60000000000 */
[----:B------:R-:W-:Y:S02]  /*20c0*/  IMAD.MOV R18, RZ, RZ, -R18 ;  /* 0x000000ffff127224 */ /* 0x000fe400078e0a12 */
[----:B------:R-:W-:Y:S01]  /*20d0*/  @!P4 IMAD.MOV R31, RZ, RZ, -R31 ;  /* 0x000000ffff1fc224 */ /* 0x000fe200078e0a1f */
[C---:B------:R-:W-:Y:S01]  /*20e0*/  ISETP.GT.U32.AND P4, PT, R10.reuse, R37, PT ;  /* 0x000000250a00720c */ /* 0x040fe20003f84070 */
[----:B------:R-:W-:Y:S01]  /*20f0*/  IMAD R43, R10, R18, R43 ;  /* 0x000000120a2b7224 */ /* 0x000fe200078e022b */
[----:B------:R-:W-:Y:S01]  /*2100*/  LOP3.LUT R18, R12, 0x40, RZ, 0xfc, !PT ;  /* 0x000000400c127812 */ /* 0x000fe200078efcff */
[--C-:B------:R-:W-:Y:S01]  /*2110*/  @!P3 IMAD.IADD R33, R33, 0x1, -R10.reuse ;  /* 0x000000012121b824 */ /* 0x100fe200078e0a0a */
[----:B------:R-:W-:Y:S01]  /*2120*/  ISETP.GE.AND P3, PT, R20, RZ, PT ;  /* 0x000000ff1400720c */ /* 0x000fe20003f66270 */
[----:B------:R-:W-:Y:S01]  /*2130*/  @!P6 IMAD.IADD R39, R39, 0x1, -R10 ;  /* 0x000000012727e824 */ /* 0x000fe200078e0a0a */
[----:B------:R-:W-:Y:S01]  /*2140*/  IABS R45, R18 ;  /* 0x00000012002d7213 */ /* 0x000fe20000000000 */
[----:B------:R-:W-:Y:S01]  /*2150*/  IMAD.HI.U32 R16, R11, R41, RZ ;  /* 0x000000290b107227 */ /* 0x000fe200078e00ff */
[----:B------:R-:W-:-:S03]  /*2160*/  LOP3.LUT R20, R12, 0x44, RZ, 0xfc, !PT ;  /* 0x000000440c147812 */ /* 0x000fc600078efcff */
[----:B------:R-:W-:Y:S01]  /*2170*/  @!P2 IMAD.MOV R33, RZ, RZ, -R33 ;  /* 0x000000ffff21a224 */ /* 0x000fe200078e0a21 */
[----:B------:R-:W-:Y:S01]  /*2180*/  ISETP.GT.U32.AND P2, PT, R10, R39, PT ;  /* 0x000000270a00720c */ /* 0x000fe20003f44070 */
[----:B------:R-:W-:Y:S01]  /*2190*/  IMAD.MOV R16, RZ, RZ, -R16 ;  /* 0x000000ffff107224 */ /* 0x000fe200078e0a10 */
[----:B------:R-:W-:Y:S01]  /*21a0*/  IABS R47, R20 ;  /* 0x00000014002f7213 */ /* 0x000fe20000000000 */
[----:B------:R-:W-:-:S04]  /*21b0*/  IMAD.HI.U32 R14, R11, R45, RZ ;  /* 0x0000002d0b0e7227 */ /* 0x000fc800078e00ff */
[C---:B------:R-:W-:Y:S02]  /*21c0*/  IMAD R41, R10.reuse, R16, R41 ;  /* 0x000000100a297224 */ /* 0x040fe400078e0229 */
[----:B------:R-:W-:Y:S02]  /*21d0*/  @!P4 IMAD.IADD R37, R37, 0x1, -R10 ;  /* 0x000000012525c824 */ /* 0x000fe400078e0a0a */
[----:B------:R-:W-:Y:S01]  /*21e0*/  IMAD.MOV R14, RZ, RZ, -R14 ;  /* 0x000000ffff0e7224 */ /* 0x000fe200078e0a0e */
[C---:B------:R-:W-:Y:S01]  /*21f0*/  ISETP.GT.U32.AND P4, PT, R10.reuse, R41, PT ;  /* 0x000000290a00720c */ /* 0x040fe20003f84070 */
[----:B------:R-:W-:Y:S01]  /*2200*/  @!P5 IMAD.MOV R35, RZ, RZ, -R35 ;  /* 0x000000ffff23d224 */ /* 0x000fe200078e0a23 */
[C---:B------:R-:W-:Y:S01]  /*2210*/  ISETP.GT.U32.AND P5, PT, R10.reuse, R43, PT ;  /* 0x0000002b0a00720c */ /* 0x040fe20003fa4070 */
[C---:B------:R-:W-:Y:S01]  /*2220*/  IMAD R45, R10.reuse, R14, R45 ;  /* 0x0000000e0a2d7224 */ /* 0x040fe200078e022d */
[----:B------:R-:W-:Y:S01]  /*2230*/  ISETP.GT.U32.AND P6, PT, R10, R37, PT ;  /* 0x000000250a00720c */ /* 0x000fe20003fc4070 */
[----:B------:R-:W-:-:S02]  /*2240*/  @!P2 IMAD.IADD R39, R39, 0x1, -R10 ;  /* 0x000000012727a824 */ /* 0x000fc400078e0a0a */
[----:B------:R-:W-:Y:S01]  /*2250*/  IMAD.HI.U32 R16, R11, R47, RZ ;  /* 0x0000002f0b107227 */ /* 0x000fe200078e00ff */
[----:B------:R-:W-:-:S03]  /*2260*/  ISETP.GT.U32.AND P2, PT, R10, R45, PT ;  /* 0x0000002d0a00720c */ /* 0x000fc60003f44070 */
[----:B------:R-:W-:Y:S02]  /*2270*/  IMAD.MOV R16, RZ, RZ, -R16 ;  /* 0x000000ffff107224 */ /* 0x000fe400078e0a10 */
[--C-:B------:R-:W-:Y:S02]  /*2280*/  @!P4 IMAD.IADD R41, R41, 0x1, -R10.reuse ;  /* 0x000000012929c824 */ /* 0x100fe400078e0a0a */
[--C-:B------:R-:W-:Y:S02]  /*2290*/  @!P5 IMAD.IADD R43, R43, 0x1, -R10.reuse ;  /* 0x000000012b2bd824 */ /* 0x100fe400078e0a0a */
[--C-:B------:R-:W-:Y:S01]  /*22a0*/  @!P6 IMAD.IADD R37, R37, 0x1, -R10.reuse ;  /* 0x000000012525e824 */ /* 0x100fe200078e0a0a */
[C---:B------:R-:W-:Y:S01]  /*22b0*/  ISETP.GT.U32.AND P4, PT, R10.reuse, R41, PT ;  /* 0x000000290a00720c */ /* 0x040fe20003f84070 */
[C---:B------:R-:W-:Y:S01]  /*22c0*/  IMAD R47, R10.reuse, R16, R47 ;  /* 0x000000100a2f7224 */ /* 0x040fe200078e022f */
[----:B------:R-:W-:Y:S01]  /*22d0*/  ISETP.GT.U32.AND P5, PT, R10, R43, PT ;  /* 0x0000002b0a00720c */ /* 0x000fe20003fa4070 */
[----:B------:R-:W-:Y:S01]  /*22e0*/  @!P1 IMAD.MOV R37, RZ, RZ, -R37 ;  /* 0x000000ffff259224 */ /* 0x000fe200078e0a25 */
[----:B------:R-:W-:Y:S01]  /*22f0*/  ISETP.GE.AND P6, PT, R22, RZ, PT ;  /* 0x000000ff1600720c */ /* 0x000fe20003fc6270 */
[----:B------:R-:W-:Y:S01]  /*2300*/  @!P2 IMAD.IADD R45, R45, 0x1, -R10 ;  /* 0x000000012d2da824 */ /* 0x000fe200078e0a0a */
[----:B------:R-:W-:Y:S01]  /*2310*/  ISETP.GE.AND P1, PT, R24, RZ, PT ;  /* 0x000000ff1800720c */ /* 0x000fe20003f26270 */
[----:B------:R-:W-:Y:S01]  /*2320*/  IMAD.HI.U32 R14, R11, R49, RZ ;  /* 0x000000310b0e7227 */ /* 0x000fe200078e00ff */
[----:B------:R-:W-:-:S02]  /*2330*/  LOP3.LUT R22, R12, 0x50, RZ, 0xfc, !PT ;  /* 0x000000500c167812 */ /* 0x000fc400078efcff */
[----:B------:R-:W-:Y:S01]  /*2340*/  ISETP.GE.AND P2, PT, R18, RZ, PT ;  /* 0x000000ff1200720c */ /* 0x000fe20003f46270 */
[----:B------:R-:W-:Y:S01]  /*2350*/  IMAD.HI.U32 R16, R11, R51, RZ ;  /* 0x000000330b107227 */ /* 0x000fe200078e00ff */
[----:B------:R-:W-:Y:S02]  /*2360*/  IABS R53, R22 ;  /* 0x0000001600357213 */ /* 0x000fe40000000000 */
[----:B------:R-:W-:Y:S01]  /*2370*/  LOP3.LUT R18, R12, 0x58, RZ, 0xfc, !PT ;  /* 0x000000580c127812 */ /* 0x000fe200078efcff */
[----:B------:R-:W-:Y:S01]  /*2380*/  @!P3 IMAD.MOV R39, RZ, RZ, -R39 ;  /* 0x000000ffff27b224 */ /* 0x000fe200078e0a27 */
[----:B------:R-:W-:Y:S01]  /*2390*/  ISETP.GT.U32.AND P3, PT, R10, R45, PT ;  /* 0x0000002d0a00720c */ /* 0x000fe20003f64070 */
[----:B------:R-:W-:Y:S01]  /*23a0*/  IMAD.MOV R14, RZ, RZ, -R14 ;  /* 0x000000ffff0e7224 */ /* 0x000fe200078e0a0e */
[----:B------:R-:W-:Y:S01]  /*23b0*/  IABS R57, R18 ;  /* 0x0000001200397213 */ /* 0x000fe20000000000 */
[----:B------:R-:W-:Y:S01]  /*23c0*/  IMAD.MOV R16, RZ, RZ, -R16 ;  /* 0x000000ffff107224 */ /* 0x000fe200078e0a10 */
[----:B------:R-:W-:Y:S01]  /*23d0*/  LOP3.LUT R24, R12, 0x6c, RZ, 0xfc, !PT ;  /* 0x0000006c0c187812 */ /* 0x000fe200078efcff */
[----:B------:R-:W-:-:S02]  /*23e0*/  IMAD R49, R10, R14, R49 ;  /* 0x0000000e0a317224 */ /* 0x000fc400078e0231 */
[----:B------:R-:W-:Y:S01]  /*23f0*/  IMAD R51, R10, R16, R51 ;  /* 0x000000100a337224 */ /* 0x000fe200078e0233 */
[----:B------:R-:W-:Y:S01]  /*2400*/  LOP3.LUT R16, R12, 0x54, RZ, 0xfc, !PT ;  /* 0x000000540c107812 */ /* 0x000fe200078efcff */
[--C-:B------:R-:W-:Y:S01]  /*2410*/  @!P5 IMAD.IADD R43, R43, 0x1, -R10.reuse ;  /* 0x000000012b2bd824 */ /* 0x100fe200078e0a0a */
[C---:B------:R-:W-:Y:S01]  /*2420*/  ISETP.GT.U32.AND P5, PT, R10.reuse, R49, PT ;  /* 0x000000310a00720c */ /* 0x040fe20003fa4070 */
[----:B------:R-:W-:Y:S01]  /*2430*/  IMAD.HI.U32 R14, R11, R53, RZ ;  /* 0x000000350b0e7227 */ /* 0x000fe200078e00ff */
[----:B------:R-:W-:Y:S02]  /*2440*/  IABS R55, R16 ;  /* 0x0000001000377213 */ /* 0x000fe40000000000 */
[----:B------:R-:W-:Y:S01]  /*2450*/  IABS R67, R24 ;  /* 0x0000001800437213 */ /* 0x000fe20000000000 */
[----:B------:R-:W-:Y:S01]  /*2460*/  @!P4 IMAD.IADD R41, R41, 0x1, -R10 ;  /* 0x000000012929c824 */ /* 0x000fe200078e0a0a */
[C---:B------:R-:W-:Y:S01]  /*2470*/  ISETP.GT.U32.AND P4, PT, R10.reuse, R47, PT ;  /* 0x0000002f0a00720c */ /* 0x040fe20003f84070 */
[----:B------:R-:W-:Y:S01]  /*2480*/  @!P1 IMAD.MOV R43, RZ, RZ, -R43 ;  /* 0x000000ffff2b9224 */ /* 0x000fe200078e0a2b */
[----:B------:R-:W-:Y:S01]  /*2490*/  ISETP.GT.U32.AND P1, PT, R10, R51, PT ;  /* 0x000000330a00720c */ /* 0x000fe20003f24070 */
[----:B------:R-:W-:-:S02]  /*24a0*/  IMAD.MOV R14, RZ, RZ, -R14 ;  /* 0x000000ffff0e7224 */ /* 0x000fc400078e0a0e */
[--C-:B------:R-:W-:Y:S01]  /*24b0*/  @!P3 IMAD.IADD R45, R45, 0x1, -R10.reuse ;  /* 0x000000012d2db824 */ /* 0x100fe200078e0a0a */
[----:B------:R-:W-:Y:S01]  /*24c0*/  ISETP.GE.AND P3, PT, R26, RZ, PT ;  /* 0x000000ff1a00720c */ /* 0x000fe20003f66270 */
[----:B------:R-:W-:Y:S01]  /*24d0*/  IMAD R53, R10, R14, R53 ;  /* 0x0000000e0a357224 */ /* 0x000fe200078e0235 */
[----:B------:R-:W-:Y:S01]  /*24e0*/  LOP3.LUT R26, R12, 0x70, RZ, 0xfc, !PT ;  /* 0x000000700c1a7812 */ /* 0x000fe200078efcff */
[----:B------:R-:W-:Y:S02]  /*24f0*/  @!P2 IMAD.MOV R45, RZ, RZ, -R45 ;  /* 0x000000ffff2da224 */ /* 0x000fe400078e0a2d */
[--C-:B------:R-:W-:Y:S01]  /*2500*/  @!P5 IMAD.IADD R49, R49, 0x1, -R10.reuse ;  /* 0x000000013131d824 */ /* 0x100fe200078e0a0a */
[C---:B------:R-:W-:Y:S01]  /*2510*/  ISETP.GT.U32.AND P2, PT, R10.reuse, R53, PT ;  /* 0x000000350a00720c */ /* 0x040fe20003f44070 */
[--C-:B------:R-:W-:Y:S01]  /*2520*/  @!P4 IMAD.IADD R47, R47, 0x1, -R10.reuse ;  /* 0x000000012f2fc824 */ /* 0x100fe200078e0a0a */
[----:B------:R-:W-:Y:S01]  /*2530*/  IABS R69, R26 ;  /* 0x0000001a00457213 */ /* 0x000fe20000000000 */
[----:B------:R-:W-:Y:S01]  /*2540*/  @!P1 IMAD.IADD R51, R51, 0x1, -R10 ;  /* 0x0000000133339824 */ /* 0x000fe200078e0a0a */
[C---:B------:R-:W-:Y:S01]  /*2550*/  ISETP.GT.U32.AND P5, PT, R10.reuse, R49, PT ;  /* 0x000000310a00720c */ /* 0x040fe20003fa4070 */
[----:B------:R-:W-:Y:S01]  /*2560*/  IMAD.HI.U32 R14, R11, R55, RZ ;  /* 0x000000370b0e7227 */ /* 0x000fe200078e00ff */
[----:B------:R-:W-:-:S02]  /*2570*/  ISETP.GT.U32.AND P4, PT, R10, R47, PT ;  /* 0x0000002f0a00720c */ /* 0x000fc40003f84070 */
[----:B------:R-:W-:Y:S01]  /*2580*/  ISETP.GT.U32.AND P1, PT, R10, R51, PT ;  /* 0x000000330a00720c */ /* 0x000fe20003f24070 */
[----:B------:R-:W-:Y:S01]  /*2590*/  @!P6 IMAD.MOV R41, RZ, RZ, -R41 ;  /* 0x000000ffff29e224 */ /* 0x000fe200078e0a29 */
[----:B------:R-:W-:Y:S01]  /*25a0*/  ISETP.GE.AND P6, PT, R20, RZ, PT ;  /* 0x000000ff1400720c */ /* 0x000fe20003fc6270 */
[----:B------:R-:W-:Y:S01]  /*25b0*/  IMAD.MOV R14, RZ, RZ, -R14 ;  /* 0x000000ffff0e7224 */ /* 0x000fe200078e0a0e */
[----:B------:R-:W-:Y:S01]  /*25c0*/  LOP3.LUT R20, R12, 0x5c, RZ, 0xfc, !PT ;  /* 0x0000005c0c147812 */ /* 0x000fe200078efcff */
[----:B------:R-:W-:Y:S02]  /*25d0*/  @!P2 IMAD.IADD R53, R53, 0x1, -R10 ;  /* 0x000000013535a824 */ /* 0x000fe400078e0a0a */
[C---:B------:R-:W-:Y:S01]  /*25e0*/  IMAD R55, R10.reuse, R14, R55 ;  /* 0x0000000e0a377224 */ /* 0x040fe200078e0237 */
[----:B------:R-:W-:Y:S01]  /*25f0*/  IABS R59, R20 ;  /* 0x00000014003b7213 */ /* 0x000fe20000000000 */
[----:B------:R-:W-:Y:S01]  /*2600*/  IMAD.HI.U32 R14, R11, R57, RZ ;  /* 0x000000390b0e7227 */ /* 0x000fe200078e00ff */
[----:B------:R-:W-:-:S03]  /*2610*/  ISETP.GT.U32.AND P2, PT, R10, R53, PT ;  /* 0x000000350a00720c */ /* 0x000fc60003f44070 */
[--C-:B------:R-:W-:Y:S01]  /*2620*/  @!P4 IMAD.IADD R47, R47, 0x1, -R10.reuse ;  /* 0x000000012f2fc824 */ /* 0x100fe200078e0a0a */
[----:B------:R-:W-:Y:S01]  /*2630*/  ISETP.GE.AND P4, PT, R28, RZ, PT ;  /* 0x000000ff1c00720c */ /* 0x000fe20003f86270 */
[----:B------:R-:W-:Y:S01]  /*2640*/  @!P1 IMAD.IADD R51, R51, 0x1, -R10 ;  /* 0x0000000133339824 */ /* 0x000fe200078e0a0a */
[----:B------:R-:W-:Y:S01]  /*2650*/  ISETP.GT.U32.AND P1, PT, R10, R55, PT ;  /* 0x000000370a00720c */ /* 0x000fe20003f24070 */
[----:B------:R-:W-:Y:S01]  /*2660*/  IMAD.MOV R14, RZ, RZ, -R14 ;  /* 0x000000ffff0e7224 */ /* 0x000fe200078e0a0e */
[----:B------:R-:W-:Y:S01]  /*2670*/  LOP3.LUT R28, R12, 0x74, RZ, 0xfc, !PT ;  /* 0x000000740c1c7812 */ /* 0x000fe200078efcff */
[----:B------:R-:W-:Y:S01]  /*2680*/  @!P6 IMAD.MOV R47, RZ, RZ, -R47 ;  /* 0x000000ffff2fe224 */ /* 0x000fe200078e0a2f */
[----:B------:R-:W-:Y:S01]  /*2690*/  ISETP.GE.AND P6, PT, R22, RZ, PT ;  /* 0x000000ff1600720c */ /* 0x000fe20003fc6270 */
[----:B------:R-:W-:Y:S01]  /*26a0*/  @!P5 IMAD.IADD R49, R49, 0x1, -R10 ;  /* 0x000000013131d824 */ /* 0x000fe200078e0a0a */
[----:B------:R-:W-:Y:S01]  /*26b0*/  ISETP.GE.AND P5, PT, R16, RZ, PT ;  /* 0x000000ff1000720c */ /* 0x000fe20003fa6270 */
[----:B------:R-:W-:Y:S01]  /*26c0*/  IMAD R57, R10, R14, R57 ;  /* 0x0000000e0a397224 */ /* 0x000fe200078e0239 */
[----:B------:R-:W-:Y:S01]  /*26d0*/  LOP3.LUT R22, R12, 0x68, RZ, 0xfc, !PT ;  /* 0x000000680c167812 */ /* 0x000fe200078efcff */
[----:B------:R-:W-:Y:S01]  /*26e0*/  IMAD.HI.U32 R16, R11, R59, RZ ;  /* 0x0000003b0b107227 */ /* 0x000fe200078e00ff */
[----:B------:R-:W-:-:S02]  /*26f0*/  IABS R71, R28 ;  /* 0x0000001c00477213 */ /* 0x000fc40000000000 */
[----:B------:R-:W-:Y:S01]  /*2700*/  IABS R65, R22 ;  /* 0x0000001600417213 */ /* 0x000fe20000000000 */
[----:B------:R-:W-:Y:S01]  /*2710*/  @!P3 IMAD.MOV R49, RZ, RZ, -R49 ;  /* 0x000000ffff31b224 */ /* 0x000fe200078e0a31 */
[----:B------:R-:W-:Y:S01]  /*2720*/  ISETP.GE.AND P3, PT, R18, RZ, PT ;  /* 0x000000ff1200720c */ /* 0x000fe20003f66270 */
[----:B------:R-:W-:Y:S01]  /*2730*/  @!P2 IMAD.IADD R53, R53, 0x1, -R10 ;  /* 0x000000013535a824 */ /* 0x000fe200078e0a0a */
[----:B------:R-:W-:Y:S01]  /*2740*/  ISETP.GT.U32.AND P2, PT, R10, R57, PT ;  /* 0x000000390a00720c */ /* 0x000fe20003f44070 */
[----:B------:R-:W-:Y:S01]  /*2750*/  IMAD.MOV R16, RZ, RZ, -R16 ;  /* 0x000000ffff107224 */ /* 0x000fe200078e0a10 */
[----:B------:R-:W-:Y:S01]  /*2760*/  LOP3.LUT R18, R12, 0x60, RZ, 0xfc, !PT ;  /* 0x000000600c127812 */ /* 0x000fe200078efcff */
[----:B------:R-:W-:Y:S02]  /*2770*/  @!P1 IMAD.IADD R55, R55, 0x1, -R10 ;  /* 0x0000000137379824 */ /* 0x000fe400078e0a0a */
[----:B------:R-:W-:Y:S01]  /*2780*/  IMAD R59, R10, R16, R59 ;  /* 0x000000100a3b7224 */ /* 0x000fe200078e023b */
[----:B------:R-:W-:Y:S01]  /*2790*/  IABS R61, R18 ;  /* 0x00000012003d7213 */ /* 0x000fe20000000000 */
[----:B------:R-:W-:Y:S01]  /*27a0*/  @!P4 IMAD.MOV R51, RZ, RZ, -R51 ;  /* 0x000000ffff33c224 */ /* 0x000fe200078e0a33 */
[----:B------:R-:W-:Y:S01]  /*27b0*/  ISETP.GE.AND P4, PT, R20, RZ, PT ;  /* 0x000000ff1400720c */ /* 0x000fe20003f86270 */
[----:B------:R-:W-:Y:S01]  /*27c0*/  @!P6 IMAD.MOV R53, RZ, RZ, -R53 ;  /* 0x000000ffff35e224 */ /* 0x000fe200078e0a35 */
[C---:B------:R-:W-:Y:S01]  /*27d0*/  ISETP.GT.U32.AND P6, PT, R10.reuse, R59, PT ;  /* 0x0000003b0a00720c */ /* 0x040fe20003fc4070 */
[----:B------:R-:W-:Y:S01]  /*27e0*/  IMAD.HI.U32 R14, R11, R61, RZ ;  /* 0x0000003d0b0e7227 */ /* 0x000fe200078e00ff */
[----:B------:R-:W-:-:S02]  /*27f0*/  ISETP.GT.U32.AND P1, PT, R10, R55, PT ;  /* 0x000000370a00720c */ /* 0x000fc40003f24070 */
[----:B------:R-:W-:Y:S01]  /*2800*/  LOP3.LUT R20, R12, 0x64, RZ, 0xfc, !PT ;  /* 0x000000640c147812 */ /* 0x000fe200078efcff */
[----:B------:R-:W-:Y:S02]  /*2810*/  @!P2 IMAD.IADD R57, R57, 0x1, -R10 ;  /* 0x000000013939a824 */ /* 0x000fe400078e0a0a */
[----:B------:R-:W-:Y:S01]  /*2820*/  IMAD.MOV R14, RZ, RZ, -R14 ;  /* 0x000000ffff0e7224 */ /* 0x000fe200078e0a0e */
[----:B------:R-:W-:Y:S01]  /*2830*/  IABS R63, R20 ;  /* 0x00000014003f7213 */ /* 0x000fe20000000000 */
[----:B------:R-:W-:Y:S01]  /*2840*/  IMAD.HI.U32 R16, R11, R65, RZ ;  /* 0x000000410b107227 */ /* 0x000fe200078e00ff */
[----:B------:R-:W-:-:S03]  /*2850*/  ISETP.GT.U32.AND P2, PT, R10, R57, PT ;  /* 0x000000390a00720c */ /* 0x000fc60003f44070 */
[----:B------:R-:W-:Y:S02]  /*2860*/  IMAD R61, R10, R14, R61 ;  /* 0x0000000e0a3d7224 */ /* 0x000fe400078e023d */
[----:B------:R-:W-:-:S04]  /*2870*/  IMAD.HI.U32 R14, R11, R63, RZ ;  /* 0x0000003f0b0e7227 */ /* 0x000fc800078e00ff */
[--C-:B------:R-:W-:Y:S02]  /*2880*/  @!P6 IMAD.IADD R59, R59, 0x1, -R10.reuse ;  /* 0x000000013b3be824 */ /* 0x100fe400078e0a0a */
[----:B------:R-:W-:Y:S01]  /*2890*/  @!P1 IMAD.IADD R55, R55, 0x1, -R10 ;  /* 0x0000000137379824 */ /* 0x000fe200078e0a0a */
[----:B------:R-:W-:Y:S01]  /*28a0*/  ISETP.GE.AND P1, PT, R18, RZ, PT ;  /* 0x000000ff1200720c */ /* 0x000fe20003f26270 */
[----:B------:R-:W-:Y:S01]  /*28b0*/  IMAD.MOV R14, RZ, RZ, -R14 ;  /* 0x000000ffff0e7224 */ /* 0x000fe200078e0a0e */
[C---:B------:R-:W-:Y:S01]  /*28c0*/  ISETP.GT.U32.AND P6, PT, R10.reuse, R59, PT ;  /* 0x0000003b0a00720c */ /* 0x040fe20003fc4070 */
[----:B------:R-:W-:Y:S01]  /*28d0*/  @!P5 IMAD.MOV R55, RZ, RZ, -R55 ;  /* 0x000000ffff37d224 */ /* 0x000fe200078e0a37 */
[C---:B------:R-:W-:Y:S01]  /*28e0*/  ISETP.GT.U32.AND P5, PT, R10.reuse, R61, PT ;  /* 0x0000003d0a00720c */ /* 0x040fe20003fa4070 */
[----:B------:R-:W-:Y:S01]  /*28f0*/  IMAD R63, R10, R14, R63 ;  /* 0x0000000e0a3f7224 */ /* 0x000fe200078e023f */
[----:B------:R-:W-:Y:S01]  /*2900*/  LOP3.LUT R18, R12, 0x7c, RZ, 0xfc, !PT ;  /* 0x0000007c0c127812 */ /* 0x000fe200078efcff */
[----:B------:R-:W-:-:S02]  /*2910*/  @!P2 IMAD.IADD R57, R57, 0x1, -R10 ;  /* 0x000000013939a824 */ /* 0x000fc400078e0a0a */
[----:B------:R-:W-:Y:S01]  /*2920*/  IMAD.MOV R16, RZ, RZ, -R16 ;  /* 0x000000ffff107224 */ /* 0x000fe200078e0a10 */
[----:B------:R-:W-:Y:S01]  /*2930*/  ISETP.GT.U32.AND P2, PT, R10, R63, PT ;  /* 0x0000003f0a00720c */ /* 0x000fe20003f44070 */
[----:B------:R-:W-:-:S04]  /*2940*/  IMAD.HI.U32 R14, R11, R67, RZ ;  /* 0x000000430b0e7227 */ /* 0x000fc800078e00ff */
[C---:B------:R-:W-:Y:S02]  /*2950*/  IMAD R65, R10.reuse, R16, R65 ;  /* 0x000000100a417224 */ /* 0x040fe400078e0241 */
[--C-:B------:R-:W-:Y:S02]  /*2960*/  @!P6 IMAD.IADD R59, R59, 0x1, -R10.reuse ;  /* 0x000000013b3be824 */ /* 0x100fe400078e0a0a */
[----:B------:R-:W-:Y:S01]  /*2970*/  @!P5 IMAD.IADD R61, R61, 0x1, -R10 ;  /* 0x000000013d3dd824 */ /* 0x000fe200078e0a0a */
[----:B------:R-:W-:Y:S01]  /*2980*/  ISETP.GT.U32.AND P6, PT, R10, R65, PT ;  /* 0x000000410a00720c */ /* 0x000fe20003fc4070 */
[----:B------:R-:W-:Y:S01]  /*2990*/  IMAD.MOV R14, RZ, RZ, -R14 ;  /* 0x000000ffff0e7224 */ /* 0x000fe200078e0a0e */
[----:B------:R-:W-:Y:S01]  /*29a0*/  ISETP.GE.AND P5, PT, R20, RZ, PT ;  /* 0x000000ff1400720c */ /* 0x000fe20003fa6270 */
[----:B------:R-:W-:Y:S01]  /*29b0*/  @!P2 IMAD.IADD R63, R63, 0x1, -R10 ;  /* 0x000000013f3fa824 */ /* 0x000fe200078e0a0a */
[C---:B------:R-:W-:Y:S01]  /*29c0*/  ISETP.GT.U32.AND P2, PT, R10.reuse, R61, PT ;  /* 0x0000003d0a00720c */ /* 0x040fe20003f44070 */
[----:B------:R-:W-:Y:S01]  /*29d0*/  IMAD R67, R10, R14, R67 ;  /* 0x0000000e0a437224 */ /* 0x000fe200078e0243 */
[----:B------:R-:W-:Y:S01]  /*29e0*/  IABS R20, R30 ;  /* 0x0000001e00147213 */ /* 0x000fe20000000000 */
[----:B------:R-:W-:-:S04]  /*29f0*/  IMAD.HI.U32 R14, R11, R69, RZ ;  /* 0x000000450b0e7227 */ /* 0x000fc800078e00ff */
[----:B------:R-:W-:Y:S02]  /*2a00*/  @!P3 IMAD.MOV R57, RZ, RZ, -R57 ;  /* 0x000000ffff39b224 */ /* 0x000fe400078e0a39 */
[----:B------:R-:W-:Y:S01]  /*2a10*/  @!P6 IMAD.IADD R65, R65, 0x1, -R10 ;  /* 0x000000014141e824 */ /* 0x000fe200078e0a0a */
[C---:B------:R-:W-:Y:S01]  /*2a20*/  ISETP.GT.U32.AND P6, PT, R10.reuse, R63, PT ;  /* 0x0000003f0a00720c */ /* 0x040fe20003fc4070 */
[----:B------:R-:W-:Y:S02]  /*2a30*/  IMAD.MOV R16, RZ, RZ, -R14 ;  /* 0x000000ffff107224 */ /* 0x000fe400078e0a0e */
[----:B------:R-:W-:Y:S01]  /*2a40*/  @!P2 IMAD.IADD R61, R61, 0x1, -R10 ;  /* 0x000000013d3da824 */ /* 0x000fe200078e0a0a */
[C---:B------:R-:W-:Y:S01]  /*2a50*/  ISETP.GT.U32.AND P3, PT, R10.reuse, R65, PT ;  /* 0x000000410a00720c */ /* 0x040fe20003f64070 */
[----:B------:R-:W-:Y:S01]  /*2a60*/  IMAD.HI.U32 R14, R11, R71, RZ ;  /* 0x000000470b0e7227 */ /* 0x000fe200078e00ff */
[----:B------:R-:W-:-:S03]  /*2a70*/  ISETP.GT.U32.AND P2, PT, R10, R67, PT ;  /* 0x000000430a00720c */ /* 0x000fc60003f44070 */
[C---:B------:R-:W-:Y:S02]  /*2a80*/  IMAD R69, R10.reuse, R16, R69 ;  /* 0x000000100a457224 */ /* 0x040fe400078e0245 */
[----:B------:R-:W-:Y:S02]  /*2a90*/  IMAD.MOV R14, RZ, RZ, -R14 ;  /* 0x000000ffff0e7224 */ /* 0x000fe400078e0a0e */
[----:B------:R-:W-:Y:S01]  /*2aa0*/  IMAD.MOV.U32 R16, RZ, RZ, R20 ;  /* 0x000000ffff107224 */ /* 0x000fe200078e0014 */
[----:B------:R-:W-:Y:S01]  /*2ab0*/  IABS R20, R18 ;  /* 0x0000001200147213 */ /* 0x000fe20000000000 */
[----:B------:R-:W-:Y:S01]  /*2ac0*/  @!P6 IMAD.IADD R63, R63, 0x1, -R10 ;  /* 0x000000013f3fe824 */ /* 0x000fe200078e0a0a */
[C---:B------:R-:W-:Y:S01]  /*2ad0*/  ISETP.GT.U32.AND P6, PT, R10.reuse, R69, PT ;  /* 0x000000450a00720c */ /* 0x040fe20003fc4070 */
[----:B------:R-:W-:Y:S02]  /*2ae0*/  IMAD R71, R10, R14, R71 ;  /* 0x0000000e0a477224 */ /* 0x000fe400078e0247 */
[----:B------:R-:W-:-:S04]  /*2af0*/  IMAD.HI.U32 R12, R11, R16, RZ ;  /* 0x000000100b0c7227 */ /* 0x000fc800078e00ff */
[----:B------:R-:W-:Y:S02]  /*2b00*/  IMAD.MOV.U32 R14, RZ, RZ, R20 ;  /* 0x000000ffff0e7224 */ /* 0x000fe400078e0014 */
[--C-:B------:R-:W-:Y:S01]  /*2b10*/  @!P3 IMAD.IADD R65, R65, 0x1, -R10.reuse ;  /* 0x000000014141b824 */ /* 0x100fe200078e0a0a */
[C---:B------:R-:W-:Y:S01]  /*2b20*/  ISETP.GT.U32.AND P3, PT, R10.reuse, R71, PT ;  /* 0x000000470a00720c */ /* 0x040fe20003f64070 */
[----:B------:R-:W-:Y:S02]  /*2b30*/  @!P2 IMAD.IADD R67, R67, 0x1, -R10 ;  /* 0x000000014343a824 */ /* 0x000fe400078e0a0a */
[----:B------:R-:W-:Y:S02]  /*2b40*/  IMAD.MOV R73, RZ, RZ, -R12 ;  /* 0x000000ffff497224 */ /* 0x000fe400078e0a0c */
[----:B------:R-:W-:Y:S01]  /*2b50*/  IMAD.HI.U32 R12, R11, R14, RZ ;  /* 0x0000000e0b0c7227 */ /* 0x000fe200078e00ff */
[----:B------:R-:W-:-:S03]  /*2b60*/  ISETP.GT.U32.AND P2, PT, R10, R67, PT ;  /* 0x000000430a00720c */ /* 0x000fc60003f44070 */
[C---:B------:R-:W-:Y:S02]  /*2b70*/  IMAD R11, R10.reuse, R73, R16 ;  /* 0x000000490a0b7224 */ /* 0x040fe400078e0210 */
[----:B------:R-:W-:Y:S02]  /*2b80*/  @!P6 IMAD.IADD R69, R69, 0x1, -R10 ;  /* 0x000000014545e824 */ /* 0x000fe400078e0a0a */
[----:B------:R-:W-:Y:S01]  /*2b90*/  IMAD.MOV R73, RZ, RZ, -R12 ;  /* 0x000000ffff497224 */ /* 0x000fe200078e0a0c */
[----:B------:R-:W-:Y:S01]  /*2ba0*/  ISETP.GT.U32.AND P6, PT, R10, R11, PT ;  /* 0x0000000b0a00720c */ /* 0x000fe20003fc4070 */
[----:B------:R-:W-:Y:S01]  /*2bb0*/  @!P4 IMAD.MOV R59, RZ, RZ, -R59 ;  /* 0x000000ffff3bc224 */ /* 0x000fe200078e0a3b */
[----:B------:R-:W-:Y:S01]  /*2bc0*/  ISETP.GE.AND P4, PT, R22, RZ, PT ;  /* 0x000000ff1600720c */ /* 0x000fe20003f86270 */
[----:B------:R-:W-:Y:S01]  /*2bd0*/  IMAD R73, R10, R73, R14 ;  /* 0x000000490a497224 */ /* 0x000fe200078e020e */
[----:B------:R-:W-:Y:S01]  /*2be0*/  SHF.R.U32.HI R12, RZ, 0x4, R9 ;  /* 0x00000004ff0c7819 */ /* 0x000fe20000011609 */
[--C-:B------:R-:W-:Y:S01]  /*2bf0*/  @!P3 IMAD.IADD R71, R71, 0x1, -R10.reuse ;  /* 0x000000014747b824 */ /* 0x100fe200078e0a0a */
[----:B------:R-:W-:Y:S01]  /*2c00*/  ISETP.GE.AND P3, PT, R24, RZ, PT ;  /* 0x000000ff1800720c */ /* 0x000fe20003f66270 */
[----:B------:R-:W-:Y:S01]  /*2c10*/  @!P5 IMAD.MOV R63, RZ, RZ, -R63 ;  /* 0x000000ffff3fd224 */ /* 0x000fe200078e0a3f */
[----:B------:R-:W-:Y:S01]  /*2c20*/  SHF.R.U32.HI R14, RZ, 0x8, R9 ;  /* 0x00000008ff0e7819 */ /* 0x000fe20000011609 */
[--C-:B------:R-:W-:Y:S01]  /*2c30*/  @!P2 IMAD.IADD R67, R67, 0x1, -R10.reuse ;  /* 0x000000014343a824 */ /* 0x100fe200078e0a0a */
[C---:B------:R-:W-:Y:S01]  /*2c40*/  ISETP.GT.U32.AND P5, PT, R10.reuse, R71, PT ;  /* 0x000000470a00720c */ /* 0x040fe20003fa4070 */
[----:B------:R-:W-:Y:S01]  /*2c50*/  @!P1 IMAD.MOV R61, RZ, RZ, -R61 ;  /* 0x000000ffff3d9224 */ /* 0x000fe200078e0a3d */
[C---:B------:R-:W-:Y:S01]  /*2c60*/  ISETP.GT.U32.AND P2, PT, R10.reuse, R73, PT ;  /* 0x000000490a00720c */ /* 0x040fe20003f44070 */
[----:B------:R-:W-:Y:S01]  /*2c70*/  @!P6 IMAD.IADD R11, R11, 0x1, -R10 ;  /* 0x000000010b0be824 */ /* 0x000fe200078e0a0a */
[----:B------:R-:W-:Y:S01]  /*2c80*/  ISETP.GT.U32.AND P1, PT, R10, R69, PT ;  /* 0x000000450a00720c */ /* 0x000fe20003f24070 */
[----:B------:R-:W-:Y:S01]  /*2c90*/  @!P4 IMAD.MOV R65, RZ, RZ, -R65 ;  /* 0x000000ffff41c224 */ /* 0x000fe200078e0a41 */
[----:B------:R-:W-:-:S02]  /*2ca0*/  ISETP.GE.AND P6, PT, R26, RZ, PT ;  /* 0x000000ff1a00720c */ /* 0x000fc40003fc6270 */
[----:B------:R-:W-:Y:S01]  /*2cb0*/  ISETP.GT.U32.AND P4, PT, R10, R11, PT ;  /* 0x0000000b0a00720c */ /* 0x000fe20003f84070 */
[----:B------:R-:W-:-:S04]  /*2cc0*/  @!P3 IMAD.MOV R67, RZ, RZ, -R67 ;  /* 0x000000ffff43b224 */ /* 0x000fc800078e0a43 */
[--C-:B------:R-:W-:Y:S01]  /*2cd0*/  @!P5 IMAD.IADD R71, R71, 0x1, -R10.reuse ;  /* 0x000000014747d824 */ /* 0x100fe200078e0a0a */
[----:B------:R-:W-:Y:S01]  /*2ce0*/  ISETP.GE.AND P5, PT, R28, RZ, PT ;  /* 0x000000ff1c00720c */ /* 0x000fe20003fa6270 */
[--C-:B------:R-:W-:Y:S01]  /*2cf0*/  @!P2 IMAD.IADD R73, R73, 0x1, -R10.reuse ;  /* 0x000000014949a824 */ /* 0x100fe200078e0a0a */
[----:B------:R-:W-:Y:S01]  /*2d00*/  ISETP.GE.AND P2, PT, R30, RZ, PT ;  /* 0x000000ff1e00720c */ /* 0x000fe20003f46270 */
[--C-:B------:R-:W-:Y:S01]  /*2d10*/  @!P1 IMAD.IADD R69, R69, 0x1, -R10.reuse ;  /* 0x0000000145459824 */ /* 0x100fe200078e0a0a */
[----:B------:R-:W-:Y:S01]  /*2d20*/  ISETP.GE.U32.AND P1, PT, R8, 0x7fffffd1, PT ;  /* 0x7fffffd10800780c */ /* 0x000fe20003f26070 */
[----:B------:R-:W-:Y:S01]  /*2d30*/  IMAD.MOV.U32 R28, RZ, RZ, 0x1f ;  /* 0x0000001fff1c7424 */ /* 0x000fe200078e00ff */
[----:B------:R-:W-:Y:S01]  /*2d40*/  ISETP.GT.U32.AND P3, PT, R10, R73, PT ;  /* 0x000000490a00720c */ /* 0x000fe20003f64070 */
[----:B------:R-:W-:Y:S01]  /*2d50*/  @!P4 IMAD.IADD R11, R11, 0x1, -R10 ;  /* 0x000000010b0bc824 */ /* 0x000fe200078e0a0a */
[----:B------:R-:W-:Y:S01]  /*2d60*/  SHF.R.U32.HI R8, RZ, 0xc, R9 ;  /* 0x0000000cff087819 */ /* 0x000fe20000011609 */
[----:B------:R-:W-:Y:S01]  /*2d70*/  @!P6 IMAD.MOV R69, RZ, RZ, -R69 ;  /* 0x000000ffff45e224 */ /* 0x000fe200078e0a45 */
[----:B------:R-:W-:-:S02]  /*2d80*/  ISETP.GE.AND P4, PT, R18, RZ, PT ;  /* 0x000000ff1200720c */ /* 0x000fc40003f86270 */
[----:B------:R-:W-:Y:S01]  /*2d90*/  LOP3.LUT P6, RZ, R8, 0x1, RZ, 0xc0, !PT ;  /* 0x0000000108ff7812 */ /* 0x000fe200078cc0ff */
[----:B------:R-:W-:Y:S01]  /*2da0*/  @!P5 IMAD.MOV R71, RZ, RZ, -R71 ;  /* 0x000000ffff47d224 */ /* 0x000fe200078e0a47 */
[----:B------:R-:W-:Y:S01]  /*2db0*/  IADD3 R8, P5, R75, R4, RZ ;  /* 0x000000044b087210 */ /* 0x000fe20007fbe0ff */
[----:B------:R-:W-:Y:S01]  /*2dc0*/  IMAD R75, R7, 0x4c, RZ ;  /* 0x0000004c074b7824 */ /* 0x000fe200078e02ff */
[----:B------:R-:W-:Y:S01]  /*2dd0*/  IADD3 R28, R28, c[0x0][0x180], RZ ;  /* 0x000060001c1c7a10 */ /* 0x000fe20007ffe0ff */
[----:B------:R-:W-:Y:S01]  /*2de0*/  @!P2 IMAD.MOV R11, RZ, RZ, -R11 ;  /* 0x000000ffff0ba224 */ /* 0x000fe200078e0a0b */
[----:B------:R-:W-:Y:S01]  /*2df0*/  LEA.HI.X.SX32 R9, R154, R5, 0x2, P5 ;  /* 0x000000059a097211 */ /* 0x000fe200028f16ff */
[----:B------:R-:W-:Y:S01]  /*2e00*/  @!P3 IMAD.IADD R73, R73, 0x1, -R10 ;  /* 0x000000014949b824 */ /* 0x000fe200078e0a0a */
[----:B------:R-:W-:Y:S02]  /*2e10*/  LOP3.LUT P3, RZ, R12, 0x1, RZ, 0xc0, !PT ;  /* 0x000000010cff7812 */ /* 0x000fe4000786c0ff */
[----:B------:R-:W-:Y:S01]  /*2e20*/  ISETP.NE.AND P5, PT, RZ, c[0x0][0x17c], PT ;  /* 0x00005f00ff007a0c */ /* 0x000fe20003fa5270 */
[----:B------:R-:W-:Y:S01]  /*2e30*/  @!P4 IMAD.MOV R73, RZ, RZ, -R73 ;  /* 0x000000ffff49c224 */ /* 0x000fe200078e0a49 */
[----:B------:R-:W-:Y:S01]  /*2e40*/  LOP3.LUT R12, RZ, c[0x0][0x17c], RZ, 0x33, !PT ;  /* 0x00005f00ff0c7a12 */ /* 0x000fe200078e33ff */
[----:B------:R1:W-:Y:S01]  /*2e50*/  LDGSTS.E [R32+0x1e00], [R8.64], !P1 ;  /* 0x01e0000008207fae */ /* 0x0003e2000c921844 */
[----:B------:R-:W-:Y:S01]  /*2e60*/  LOP3.LUT P2, RZ, R14, 0x1, RZ, 0xc0, !PT ;  /* 0x000000010eff7812 */ /* 0x000fe2000784c0ff */
[----:B------:R-:W-:Y:S01]  /*2e70*/  IMAD R14, R34, c[0x0][0x18c], RZ ;  /* 0x00006300220e7a24 */ /* 0x000fe200078e02ff */
[----:B------:R-:W-:-:S02]  /*2e80*/  SEL R16, R12, R13, !P5 ;  /* 0x0000000d0c107207 */ /* 0x000fc40006800000 */
[----:B------:R-:W-:Y:S02]  /*2e90*/  IADD3 R10, P4, R75, R4, RZ ;  /* 0x000000044b0a7210 */ /* 0x000fe40007f9e0ff */
[C---:B------:R-:W-:Y:S02]  /*2ea0*/  SEL R21, R12.reuse, R21, !P5 ;  /* 0x000000150c157207 */ /* 0x040fe40006800000 */
[C---:B------:R-:W-:Y:S02]  /*2eb0*/  SEL R30, R12.reuse, R11, !P5 ;  /* 0x0000000b0c1e7207 */ /* 0x040fe40006800000 */
[----:B------:R-:W-:Y:S01]  /*2ec0*/  SEL R23, R12, R23, !P5 ;  /* 0x000000170c177207 */ /* 0x000fe20006800000 */
[----:B-1----:R-:W-:Y:S01]  /*2ed0*/  IMAD R8, R16, c[0x0][0x190], RZ ;  /* 0x0000640010087a24 */ /* 0x002fe200078e02ff */
[C---:B------:R-:W-:Y:S01]  /*2ee0*/  SEL R25, R12.reuse, R25, !P5 ;  /* 0x000000190c197207 */ /* 0x040fe20006800000 */
[----:B------:R-:W-:Y:S01]  /*2ef0*/  IMAD R9, R21, c[0x0][0x190], RZ ;  /* 0x0000640015097a24 */ /* 0x000fe200078e02ff */
[----:B------:R-:W-:-:S02]  /*2f00*/  SEL R17, R12, R17, !P5 ;  /* 0x000000110c117207 */ /* 0x000fc40006800000 */
[C---:B------:R-:W-:Y:S02]  /*2f10*/  SEL R15, R12.reuse, R15, !P5 ;  /* 0x0000000f0c0f7207 */ /* 0x040fe40006800000 */
[C---:B------:R-:W-:Y:S02]  /*2f20*/  SEL R19, R12.reuse, R19, !P5 ;  /* 0x000000130c137207 */ /* 0x040fe40006800000 */
[C---:B------:R-:W-:Y:S01]  /*2f30*/  SEL R27, R12.reuse, R27, !P5 ;  /* 0x0000001b0c1b7207 */ /* 0x040fe20006800000 */
[----:B------:R-:W-:Y:S01]  /*2f40*/  IMAD R15, R15, c[0x0][0x190], RZ ;  /* 0x000064000f0f7a24 */ /* 0x000fe200078e02ff */
[C---:B------:R-:W-:Y:S01]  /*2f50*/  SEL R18, R12.reuse, R29, !P5 ;  /* 0x0000001d0c127207 */ /* 0x040fe20006800000 */
[----:B------:R-:W-:Y:S01]  /*2f60*/  IMAD R16, R19, c[0x0][0x190], RZ ;  /* 0x0000640013107a24 */ /* 0x000fe200078e02ff */
[C---:B------:R-:W-:Y:S02]  /*2f70*/  SEL R31, R12.reuse, R31, !P5 ;  /* 0x0000001f0c1f7207 */ /* 0x040fe40006800000 */
[----:B------:R-:W-:Y:S01]  /*2f80*/  SEL R20, R12, R33, !P5 ;  /* 0x000000210c147207 */ /* 0x000fe20006800000 */
[----:B------:R-:W-:Y:S01]  /*2f90*/  IMAD R18, R18, c[0x0][0x190], RZ ;  /* 0x0000640012127a24 */ /* 0x000fe200078e02ff */
[C---:B------:R-:W-:Y:S01]  /*2fa0*/  SEL R35, R12.reuse, R35, !P5 ;  /* 0x000000230c237207 */ /* 0x040fe20006800000 */
[----:B------:R-:W-:Y:S01]  /*2fb0*/  IMAD R19, R31, c[0x0][0x190], RZ ;  /* 0x000064001f137a24 */ /* 0x000fe200078e02ff */
[----:B------:R-:W-:Y:S01]  /*2fc0*/  SEL R22, R12, R37, !P5 ;  /* 0x000000250c167207 */ /* 0x000fe20006800000 */
[----:B------:R-:W-:Y:S01]  /*2fd0*/  IMAD R20, R20, c[0x0][0x190], RZ ;  /* 0x0000640014147a24 */ /* 0x000fe200078e02ff */
[C---:B------:R-:W-:Y:S01]  /*2fe0*/  SEL R39, R12.reuse, R39, !P5 ;  /* 0x000000270c277207 */ /* 0x040fe20006800000 */
[----:B------:R-:W-:Y:S01]  /*2ff0*/  IMAD R21, R35, c[0x0][0x190], RZ ;  /* 0x0000640023157a24 */ /* 0x000fe200078e02ff */
[----:B------:R-:W-:Y:S01]  /*3000*/  SEL R24, R12, R41, !P5 ;  /* 0x000000290c187207 */ /* 0x000fe20006800000 */
[----:B------:R-:W-:Y:S01]  /*3010*/  IMAD R22, R22, c[0x0][0x190], RZ ;  /* 0x0000640016167a24 */ /* 0x000fe200078e02ff */
[C---:B------:R-:W-:Y:S01]  /*3020*/  SEL R43, R12.reuse, R43, !P5 ;  /* 0x0000002b0c2b7207 */ /* 0x040fe20006800000 */
[C---:B------:R-:W-:Y:S01]  /*3030*/  IMAD R33, R7.reuse, 0x5c, RZ ;  /* 0x0000005c07217824 */ /* 0x040fe200078e02ff */
[----:B------:R-:W-:Y:S01]  /*3040*/  SEL R26, R12, R45, !P5 ;  /* 0x0000002d0c1a7207 */ /* 0x000fe20006800000 */
[----:B------:R-:W-:Y:S01]  /*3050*/  IMAD R24, R24, c[0x0][0x190], RZ ;  /* 0x0000640018187a24 */ /* 0x000fe200078e02ff */
[C---:B------:R-:W-:Y:S01]  /*3060*/  SEL R47, R12.reuse, R47, !P5 ;  /* 0x0000002f0c2f7207 */ /* 0x040fe20006800000 */
[C---:B------:R-:W-:Y:S01]  /*3070*/  IMAD R37, R7.reuse, 0x6c, RZ ;  /* 0x0000006c07257824 */ /* 0x040fe200078e02ff */
[----:B------:R-:W-:Y:S01]  /*3080*/  SEL R49, R12, R49, !P5 ;  /* 0x000000310c317207 */ /* 0x000fe20006800000 */
[----:B------:R-:W-:Y:S01]  /*3090*/  IMAD R26, R26, c[0x0][0x190], RZ ;  /* 0x000064001a1a7a24 */ /* 0x000fe200078e02ff */
[C---:B------:R-:W-:Y:S01]  /*30a0*/  SEL R51, R12.reuse, R51, !P5 ;  /* 0x000000330c337207 */ /* 0x040fe20006800000 */
[----:B------:R-:W-:Y:S01]  /*30b0*/  IMAD R41, R7, 0x7c, RZ ;  /* 0x0000007c07297824 */ /* 0x000fe200078e02ff */
[----:B------:R-:W-:-:S02]  /*30c0*/  SEL R53, R12, R53, !P5 ;  /* 0x000000350c357207 */ /* 0x000fc40006800000 */
[C---:B------:R-:W-:Y:S02]  /*30d0*/  SEL R55, R12.reuse, R55, !P5 ;  /* 0x000000370c377207 */ /* 0x040fe40006800000 */
[C---:B------:R-:W-:Y:S02]  /*30e0*/  SEL R57, R12.reuse, R57, !P5 ;  /* 0x000000390c397207 */ /* 0x040fe40006800000 */
[C---:B------:R-:W-:Y:S02]  /*30f0*/  SEL R59, R12.reuse, R59, !P5 ;  /* 0x0000003b0c3b7207 */ /* 0x040fe40006800000 */
[C---:B------:R-:W-:Y:S02]  /*3100*/  SEL R61, R12.reuse, R61, !P5 ;  /* 0x0000003d0c3d7207 */ /* 0x040fe40006800000 */
[C---:B------:R-:W-:Y:S02]  /*3110*/  SEL R63, R12.reuse, R63, !P5 ;  /* 0x0000003f0c3f7207 */ /* 0x040fe40006800000 */
[----:B------:R-:W-:-:S02]  /*3120*/  SEL R65, R12, R65, !P5 ;  /* 0x000000410c417207 */ /* 0x000fc40006800000 */
[C---:B------:R-:W-:Y:S02]  /*3130*/  SEL R67, R12.reuse, R67, !P5 ;  /* 0x000000430c437207 */ /* 0x040fe40006800000 */
[C---:B------:R-:W-:Y:S02]  /*3140*/  SEL R69, R12.reuse, R69, !P5 ;  /* 0x000000450c457207 */ /* 0x040fe40006800000 */
[----:B------:R-:W-:Y:S02]  /*3150*/  SEL R71, R12, R71, !P5 ;  /* 0x000000470c477207 */ /* 0x000fe40006800000 */
[----:B------:R-:W-:Y:S02]  /*3160*/  LEA.HI.X.SX32 R11, R158, R5, 0x2, P4 ;  /* 0x000000059e0b7211 */ /* 0x000fe400020f16ff */
[----:B------:R-:W-:Y:S02]  /*3170*/  SEL R12, R12, R73, !P5 ;  /* 0x000000490c0c7207 */ /* 0x000fe40006800000 */
[----:B------:R-:W-:Y:S01]  /*3180*/  LEA R199, P5, R14, c[0x0][0x168], 0x2 ;  /* 0x00005a000ec77a11 */ /* 0x000fe200078a10ff */
[----:B------:R1:W-:Y:S01]  /*3190*/  LDGSTS.E [R32+0x2600], [R10.64], P6 ;  /* 0x026000000a207fae */ /* 0x0003e2000b121844 */
[----:B------:R-:W-:-:S02]  /*31a0*/  ISETP.GT.AND P1, PT, R28, 0x1f, PT ;  /* 0x0000001f1c00780c */ /* 0x000fc40003f24270 */
[----:B------:R-:W-:Y:S01]  /*31b0*/  LEA.HI.X.SX32 R29, R14, c[0x0][0x16c], 0x2, P5 ;  /* 0x00005b000e1d7a11 */ /* 0x000fe200028f16ff */
[----:B------:R-:W-:Y:S01]  /*31c0*/  IMAD R14, R17, c[0x0][0x190], RZ ;  /* 0x00006400110e7a24 */ /* 0x000fe200078e02ff */
[CC--:B------:R-:W-:Y:S01]  /*31d0*/  LEA R82, P6, R8.reuse, R199.reuse, 0x2 ;  /* 0x000000c708527211 */ /* 0x0c0fe200078c10ff */
[----:B------:R-:W-:Y:S01]  /*31e0*/  IMAD R17, R27, c[0x0][0x190], RZ ;  /* 0x000064001b117a24 */ /* 0x000fe200078e02ff */
[----:B------:R-:W-:Y:S01]  /*31f0*/  LEA R74, P5, R9, R199, 0x2 ;  /* 0x000000c7094a7211 */ /* 0x000fe200078a10ff */
[----:B------:R-:W-:Y:S01]  /*3200*/  IMAD R27, R47, c[0x0][0x190], RZ ;  /* 0x000064002f1b7a24 */ /* 0x000fe200078e02ff */
[-C--:B------:R-:W-:Y:S01]  /*3210*/  LEA.HI.X.SX32 R83, R8, R29.reuse, 0x2, P6 ;  /* 0x0000001d08537211 */ /* 0x080fe200030f16ff */
[----:B------:R-:W-:Y:S01]  /*3220*/  IMAD R8, R49, c[0x0][0x190], RZ ;  /* 0x0000640031087a24 */ /* 0x000fe200078e02ff */
[----:B------:R-:W-:Y:S01]  /*3230*/  LEA.HI.X.SX32 R75, R9, R29, 0x2, P5 ;  /* 0x0000001d094b7211 */ /* 0x000fe200028f16ff */
[----:B-1----:R-:W-:Y:S01]  /*3240*/  IMAD R10, R23, c[0x0][0x190], RZ ;  /* 0x00006400170a7a24 */ /* 0x002fe200078e02ff */
[----:B------:R-:W-:Y:S01]  /*3250*/  ISETP.GE.AND P4, PT, R34, c[0x0][0x180], PT ;  /* 0x0000600022007a0c */ /* 0x000fe20003f86270 */
[----:B------:R-:W-:Y:S01]  /*3260*/  IMAD R11, R25, c[0x0][0x190], RZ ;  /* 0x00006400190b7a24 */ /* 0x000fe200078e02ff */
[----:B------:R-:W-:Y:S01]  /*3270*/  LOP3.LUT R13, R60, 0x60, RZ, 0xc0, !PT ;  /* 0x000000603c0d7812 */ /* 0x000fe200078ec0ff */
[----:B------:R-:W-:Y:S01]  /*3280*/  IMAD R23, R39, c[0x0][0x190], RZ ;  /* 0x0000640027177a24 */ /* 0x000fe200078e02ff */
[CC--:B------:R-:W-:Y:S01]  /*3290*/  LEA R80, P6, R10.reuse, R199.reuse, 0x2 ;  /* 0x000000c70a507211 */ /* 0x0c0fe200078c10ff */
[----:B------:R-:W-:Y:S01]  /*32a0*/  IMAD R25, R43, c[0x0][0x190], RZ ;  /* 0x000064002b197a24 */ /* 0x000fe200078e02ff */
[----:B------:R-:W-:Y:S01]  /*32b0*/  LEA R72, P5, R11, R199, 0x2 ;  /* 0x000000c70b487211 */ /* 0x000fe200078a10ff */
[----:B------:R-:W-:Y:S01]  /*32c0*/  IMAD R9, R51, c[0x0][0x190], RZ ;  /* 0x0000640033097a24 */ /* 0x000fe200078e02ff */
[----:B------:R-:W-:Y:S01]  /*32d0*/  LEA.HI.X.SX32 R81, R10, R29, 0x2, P6 ;  /* 0x0000001d0a517211 */ /* 0x000fe200030f16ff */
[----:B------:R-:W-:Y:S01]  /*32e0*/  IMAD R10, R53, c[0x0][0x190], RZ ;  /* 0x00006400350a7a24 */ /* 0x000fe200078e02ff */
[C---:B------:R-:W-:Y:S01]  /*32f0*/  LEA R78, P6, R14.reuse, R199, 0x2 ;  /* 0x000000c70e4e7211 */ /* 0x040fe200078c10ff */
[----:B------:R1:W-:Y:S01]  /*3300*/  STL.64 [R1+0x30], R82 ;  /* 0x0000305201007387 */ /* 0x0003e20000100a00 */
[----:B------:R-:W-:Y:S01]  /*3310*/  LEA.HI.X.SX32 R73, R11, R29, 0x2, P5 ;  /* 0x0000001d0b497211 */ /* 0x000fe200028f16ff */
[----:B------:R-:W-:Y:S01]  /*3320*/  IMAD R11, R55, c[0x0][0x190], RZ ;  /* 0x00006400370b7a24 */ /* 0x000fe200078e02ff */
[----:B------:R-:W-:Y:S01]  /*3330*/  LEA R44, P5, R15, R199, 0x2 ;  /* 0x000000c70f2c7211 */ /* 0x000fe200078a10ff */
[----:B------:R1:W-:Y:S01]  /*3340*/  STL.64 [R1+0x28], R74 ;  /* 0x0000284a01007387 */ /* 0x0003e20000100a00 */
        /* <DEDUP_REMOVED lines=18> */
[----:B------:R-:W-:Y:S01]  /*3470*/  LEA R244, P6, R20, R199, 0x2 ;  /* 0x000000c714f47211 */ /* 0x000fe200078c10ff */
[----:B------:R1:W-:Y:S01]  /*3480*/  STL.64 [R1], R76 ;  /* 0x0000004c01007387 */ /* 0x0003e20000100a00 */
[----:B------:R-:W-:-:S02]  /*3490*/  LEA.HI.X.SX32 R247, R19, R29, 0x2, P5 ;  /* 0x0000001d13f77211 */ /* 0x000fc400028f16ff */
[C---:B------:R-:W-:Y:S02]  /*34a0*/  LEA R242, P5, R21.reuse, R199, 0x2 ;  /* 0x000000c715f27211 */ /* 0x040fe400078a10ff */
[----:B------:R-:W-:Y:S02]  /*34b0*/  LEA.HI.X.SX32 R245, R20, R29, 0x2, P6 ;  /* 0x0000001d14f57211 */ /* 0x000fe400030f16ff */
[C---:B------:R-:W-:Y:S02]  /*34c0*/  LEA R240, P6, R22.reuse, R199, 0x2 ;  /* 0x000000c716f07211 */ /* 0x040fe400078c10ff */
[----:B------:R-:W-:Y:S02]  /*34d0*/  LEA.HI.X.SX32 R243, R21, R29, 0x2, P5 ;  /* 0x0000001d15f37211 */ /* 0x000fe400028f16ff */
[----:B------:R-:W-:Y:S02]  /*34e0*/  LEA R238, P5, R23, R199, 0x2 ;  /* 0x000000c717ee7211 */ /* 0x000fe400078a10ff */
        /* <DEDUP_REMOVED lines=12> */
[----:B------:R-:W-:Y:S01]  /*35b0*/  LEA.HI.X.SX32 R229, R8, R29, 0x2, P6 ;  /* 0x0000001d08e57211 */ /* 0x000fe200030f16ff */
[----:B------:R-:W-:Y:S01]  /*35c0*/  IMAD R8, R67, c[0x0][0x190], RZ ;  /* 0x0000640043087a24 */ /* 0x000fe200078e02ff */
[----:B------:R-:W-:-:S02]  /*35d0*/  LEA R224, P6, R10, R199, 0x2 ;  /* 0x000000c70ae07211 */ /* 0x000fc400078c10ff */
[----:B------:R-:W-:Y:S01]  /*35e0*/  LEA.HI.X.SX32 R227, R9, R29, 0x2, P5 ;  /* 0x0000001d09e37211 */ /* 0x000fe200028f16ff */
[----:B------:R-:W-:Y:S01]  /*35f0*/  IMAD R9, R69, c[0x0][0x190], RZ ;  /* 0x0000640045097a24 */ /* 0x000fe200078e02ff */
[----:B------:R-:W-:Y:S02]  /*3600*/  LEA R222, P5, R11, R199, 0x2 ;  /* 0x000000c70bde7211 */ /* 0x000fe400078a10ff */
[----:B------:R-:W-:Y:S01]  /*3610*/  LEA.HI.X.SX32 R225, R10, R29, 0x2, P6 ;  /* 0x0000001d0ae17211 */ /* 0x000fe200030f16ff */
[----:B------:R-:W-:Y:S01]  /*3620*/  IMAD R10, R71, c[0x0][0x190], RZ ;  /* 0x00006400470a7a24 */ /* 0x000fe200078e02ff */
[----:B------:R-:W-:Y:S02]  /*3630*/  LEA R220, P6, R14, R199, 0x2 ;  /* 0x000000c70edc7211 */ /* 0x000fe400078c10ff */
[----:B------:R-:W-:Y:S01]  /*3640*/  LEA.HI.X.SX32 R223, R11, R29, 0x2, P5 ;  /* 0x0000001d0bdf7211 */ /* 0x000fe200028f16ff */
[----:B------:R-:W-:Y:S01]  /*3650*/  IMAD R11, R30, c[0x0][0x190], RZ ;  /* 0x000064001e0b7a24 */ /* 0x000fe200078e02ff */
[----:B------:R-:W-:-:S02]  /*3660*/  LEA R218, P5, R15, R199, 0x2 ;  /* 0x000000c70fda7211 */ /* 0x000fc400078a10ff */
[----:B------:R-:W-:Y:S01]  /*3670*/  LEA.HI.X.SX32 R221, R14, R29, 0x2, P6 ;  /* 0x0000001d0edd7211 */ /* 0x000fe200030f16ff */
[----:B------:R-:W-:Y:S01]  /*3680*/  IMAD R14, R12, c[0x0][0x190], RZ ;  /* 0x000064000c0e7a24 */ /* 0x000fe200078e02ff */
[C---:B------:R-:W-:Y:S02]  /*3690*/  LEA R216, P6, R16.reuse, R199, 0x2 ;  /* 0x000000c710d87211 */ /* 0x040fe400078c10ff */
[----:B------:R-:W-:Y:S02]  /*36a0*/  LEA.HI.X.SX32 R219, R15, R29, 0x2, P5 ;  /* 0x0000001d0fdb7211 */ /* 0x000fe400028f16ff */
[----:B------:R-:W-:Y:S02]  /*36b0*/  LEA R214, P5, R17, R199, 0x2 ;  /* 0x000000c711d67211 */ /* 0x000fe400078a10ff */
[----:B------:R-:W-:Y:S02]  /*36c0*/  LEA.HI.X.SX32 R217, R16, R29, 0x2, P6 ;  /* 0x0000001d10d97211 */ /* 0x000fe400030f16ff */
[----:B------:R-:W-:-:S02]  /*36d0*/  LEA R212, P6, R18, R199, 0x2 ;  /* 0x000000c712d47211 */ /* 0x000fc400078c10ff */
[----:B------:R-:W-:Y:S02]  /*36e0*/  LEA.HI.X.SX32 R215, R17, R29, 0x2, P5 ;  /* 0x0000001d11d77211 */ /* 0x000fe400028f16ff */
[----:B------:R-:W-:Y:S02]  /*36f0*/  LEA R210, P5, R8, R199, 0x2 ;  /* 0x000000c708d27211 */ /* 0x000fe400078a10ff */
[----:B------:R-:W-:Y:S02]  /*3700*/  LEA.HI.X.SX32 R213, R18, R29, 0x2, P6 ;  /* 0x0000001d12d57211 */ /* 0x000fe400030f16ff */
[----:B------:R-:W-:Y:S02]  /*3710*/  LEA R208, P6, R9, R199, 0x2 ;  /* 0x000000c709d07211 */ /* 0x000fe400078c10ff */
[----:B------:R-:W-:Y:S02]  /*3720*/  LEA.HI.X.SX32 R211, R8, R29, 0x2, P5 ;  /* 0x0000001d08d37211 */ /* 0x000fe400028f16ff */
[----:B------:R-:W-:-:S02]  /*3730*/  LEA R202, P5, R10, R199, 0x2 ;  /* 0x000000c70aca7211 */ /* 0x000fc400078a10ff */
[----:B------:R-:W-:Y:S02]  /*3740*/  LEA.HI.X.SX32 R209, R9, R29, 0x2, P6 ;  /* 0x0000001d09d17211 */ /* 0x000fe400030f16ff */
[----:B------:R-:W-:Y:S02]  /*3750*/  SEL R15, RZ, 0x4, !P1 ;  /* 0x00000004ff0f7807 */ /* 0x000fe40004800000 */
[----:B------:R-:W-:Y:S02]  /*3760*/  LEA R200, P6, R11, R199, 0x2 ;  /* 0x000000c70bc87211 */ /* 0x000fe400078c10ff */
[-C--:B------:R-:W-:Y:S02]  /*3770*/  LEA.HI.X.SX32 R203, R10, R29.reuse, 0x2, P5 ;  /* 0x0000001d0acb7211 */ /* 0x080fe400028f16ff */
[----:B------:R-:W-:Y:S02]  /*3780*/  IADD3 R8, P5, R33, R4, RZ ;  /* 0x0000000421087210 */ /* 0x000fe40007fbe0ff */
[----:B------:R-:W-:-:S02]  /*3790*/  LEA.HI.X.SX32 R201, R11, R29, 0x2, P6 ;  /* 0x0000001d0bc97211 */ /* 0x000fc400030f16ff */
[----:B------:R-:W-:Y:S02]  /*37a0*/  SEL R15, R15, RZ, !P4 ;  /* 0x000000ff0f0f7207 */ /* 0x000fe40006000000 */
[-C--:B------:R-:W-:Y:S02]  /*37b0*/  IADD3 R10, P6, R37, R4.reuse, RZ ;  /* 0x00000004250a7210 */ /* 0x080fe40007fde0ff */
[-C--:B------:R-:W-:Y:S02]  /*37c0*/  LEA.HI.X.SX32 R9, R162, R5.reuse, 0x2, P5 ;  /* 0x00000005a2097211 */ /* 0x080fe400028f16ff */
[----:B------:R-:W-:Y:S02]  /*37d0*/  ISETP.NE.U32.AND P5, PT, R15, RZ, PT ;  /* 0x000000ff0f00720c */ /* 0x000fe40003fa5070 */
[----:B------:R-:W-:Y:S01]  /*37e0*/  LEA.HI.X.SX32 R11, R170, R5, 0x2, P6 ;  /* 0x00000005aa0b7211 */ /* 0x000fe200030f16ff */
[----:B------:R1:W-:Y:S01]  /*37f0*/  LDGSTS.E [R32+0x2e00], [R8.64], P2 ;  /* 0x02e0000008207fae */ /* 0x0003e20009121844 */
[----:B------:R-:W-:-:S02]  /*3800*/  IADD3 R12, P6, R41, R4, RZ ;  /* 0x00000004290c7210 */ /* 0x000fc40007fde0ff */
[----:B--2---:R-:W-:Y:S01]  /*3810*/  SHF.R.U32.HI R4, RZ, 0x1, R13 ;  /* 0x00000001ff047819 */ /* 0x004fe2000001160d */
[----:B------:R1:W-:Y:S01]  /*3820*/  LDGSTS.E [R32+0x3600], [R10.64], P3 ;  /* 0x036000000a207fae */ /* 0x0003e20009921844 */
[----:B------:R-:W-:Y:S02]  /*3830*/  LEA.HI.X.SX32 R13, R174, R5, 0x2, P6 ;  /* 0x00000005ae0d7211 */ /* 0x000fe400030f16ff */
[----:B------:R-:W-:Y:S02]  /*3840*/  LOP3.LUT R5, R197, R4, RZ, 0x3c, !PT ;  /* 0x00000004c5057212 */ /* 0x000fe400078e3cff */
[C---:B------:R-:W-:Y:S01]  /*3850*/  LEA R198, P4, R14.reuse, R199, 0x2 ;  /* 0x000000c70ec67211 */ /* 0x040fe200078810ff */
[----:B------:R1:W-:Y:S01]  /*3860*/  LDGSTS.E [R32+0x3e00], [R12.64], !P0 ;  /* 0x03e000000c207fae */ /* 0x0003e2000c121844 */
[----:B------:R-:W-:Y:S02]  /*3870*/  LOP3.LUT R4, R5, 0x40, RZ, 0x3c, !PT ;  /* 0x0000004005047812 */ /* 0x000fe400078e3cff */
[----:B------:R-:W-:Y:S01]  /*3880*/  LEA.HI.X.SX32 R199, R14, R29, 0x2, P4 ;  /* 0x0000001d0ec77211 */ /* 0x000fe200020f16ff */
[----:B------:R-:W0:Y:S04]  /*3890*/  LDGDEPBAR ;  /* 0x00000000000079af */ /* 0x000e280000000000 */
[----:B------:R1:W-:Y:S04]  /*38a0*/  LDGSTS.E [R5+0x4000], [R82.64], P5 ;  /* 0x0400000052057fae */ /* 0x0003e8000a921844 */
        /* <DEDUP_REMOVED lines=31> */
[----:B------:R-:W0:Y:S01]  /*3aa0*/  LDGDEPBAR ;  /* 0x00000000000079af */ /* 0x000e220000000000 */
[----:B------:R-:W-:Y:S05]  /*3ab0*/  @P1 BRA `(.L_x_0) ;  /* 0x0000043000001947 */ /* 0x000fea0003800000 */
[----:B------:R-:W-:Y:S01]  /*3ac0*/  IMAD.SHL.U32 R0, R60, 0x20, RZ ;  /* 0x000000203c007824 */ /* 0x000fe200078e00ff */
[----:B------:R-:W-:Y:S01]  /*3ad0*/  CS2R R188, SRZ ;  /* 0x0000000000bc7805 */ /* 0x000fe2000001ff00 */
[----:B------:R-:W-:Y:S01]  /*3ae0*/  CS2R R190, SRZ ;  /* 0x0000000000be7805 */ /* 0x000fe2000001ff00 */
[----:B------:R-:W-:Y:S01]  /*3af0*/  CS2R R184, SRZ ;  /* 0x0000000000b87805 */ /* 0x000fe2000001ff00 */
[----:B------:R-:W-:Y:S01]  /*3b00*/  CS2R R186, SRZ ;  /* 0x0000000000ba7805 */ /* 0x000fe2000001ff00 */
[----:B------:R2:W-:Y:S01]  /*3b10*/  STL [R1+0x40], R0 ;  /* 0x0000400001007387 */ /* 0x0005e20000100800 */
[----:B------:R-:W-:Y:S01]  /*3b20*/  CS2R R180, SRZ ;  /* 0x0000000000b47805 */ /* 0x000fe2000001ff00 */
[----:B------:R-:W-:Y:S01]  /*3b30*/  CS2R R182, SRZ ;  /* 0x0000000000b67805 */ /* 0x000fe2000001ff00 */
[----:B------:R-:W-:Y:S01]  /*3b40*/  CS2R R176, SRZ ;  /* 0x0000000000b07805 */ /* 0x000fe2000001ff00 */
[----:B------:R-:W-:Y:S01]  /*3b50*/  CS2R R178, SRZ ;  /* 0x0000000000b27805 */ /* 0x000fe2000001ff00 */
[----:B-1----:R-:W-:Y:S01]  /*3b60*/  CS2R R44, SRZ ;  /* 0x00000000002c7805 */ /* 0x002fe2000001ff00 */
[----:B------:R-:W-:Y:S01]  /*3b70*/  CS2R R46, SRZ ;  /* 0x00000000002e7805 */ /* 0x000fe2000001ff00 */
        /* <DEDUP_REMOVED lines=54> */
[----:B------:R-:W-:Y:S05]  /*3ee0*/  BRA `(.L_x_1) ;  /* 0x0000333000007947 */ /* 0x000fea0003800000 */
.L_x_0:
[----:B-1----:R-:W-:Y:S01]  /*3ef0*/  SHF.R.S32.HI R4, RZ, 0x1f, R3 ;  /* 0x0000001fff047819 */ /* 0x002fe20000011403 */
[----:B------:R-:W-:Y:S01]  /*3f00*/  IMAD.SHL.U32 R8, R7, 0x20, RZ ;  /* 0x0000002007087824 */ /* 0x000fe200078e00ff */
[----:B------:R-:W-:Y:S01]  /*3f10*/  SHF.R.S32.HI R9, RZ, 0x1f, R28 ;  /* 0x0000001fff097819 */ /* 0x000fe2000001141c */
[C---:B------:R-:W-:Y:S01]  /*3f20*/  IMAD.SHL.U32 R58, R60.reuse, 0x20, RZ ;  /* 0x000000203c3a7824 */ /* 0x040fe200078e00ff */
[----:B------:R-:W-:Y:S01]  /*3f30*/  SHF.L.U64.HI R3, R3, 0x2, R4 ;  /* 0x0000000203037819 */ /* 0x000fe20000010204 */
[----:B------:R-:W-:Y:S01]  /*3f40*/  IMAD.MOV.U32 R252, RZ, RZ, RZ ;  /* 0x000000fffffc7224 */ /* 0x000fe200078e00ff */
[----:B------:R-:W-:Y:S01]  /*3f50*/  LOP3.LUT R4, R60, 0x7, RZ, 0xc0, !PT ;  /* 0x000000073c047812 */ /* 0x000fe200078ec0ff */
[----:B------:R-:W-:Y:S01]  /*3f60*/  CS2R R188, SRZ ;  /* 0x0000000000bc7805 */ /* 0x000fe2000001ff00 */
[----:B------:R-:W-:Y:S01]  /*3f70*/  SHF.R.S32.HI R10, RZ, 0x1f, R7 ;  /* 0x0000001fff0a7819 */ /* 0x000fe20000011407 */
[----:B------:R-:W-:Y:S01]  /*3f80*/  IMAD.WIDE R2, R8, 0x4, R2 ;  /* 0x0000000408027825 */ /* 0x000fe200078e0202 */
[----:B------:R-:W-:Y:S01]  /*3f90*/  SHF.R.S32.HI R39, RZ, 0x1f, R62 ;  /* 0x0000001fff277819 */ /* 0x000fe2000001143e */
[----:B------:R-:W-:Y:S01]  /*3fa0*/  STL [R1+0x40], R58 ;  /* 0x0000403a01007387 */ /* 0x000fe20000100800 */
[----:B------:R-:W-:Y:S01]  /*3fb0*/  LOP3.LUT R56, R60, 0x3, RZ, 0xc0, !PT ;  /* 0x000000033c387812 */ /* 0x000fe200078ec0ff */
[----:B------:R-:W-:Y:S01]  /*3fc0*/  IMAD R11, R4, 0x90, RZ ;  /* 0x00000090040b7824 */ /* 0x000fe200078e02ff */
[----:B------:R-:W-:Y:S01]  /*3fd0*/  LEA.HI R4, R9, R28, RZ, 0x5 ;  /* 0x0000001c09047211 */ /* 0x000fe200078f28ff */
[----:B------:R-:W-:Y:S01]  /*3fe0*/  IMAD.SHL.U32 R8, R60, 0x2, RZ ;  /* 0x000000023c087824 */ /* 0x000fe200078e00ff */
[----:B------:R-:W-:Y:S01]  /*3ff0*/  SHF.L.U64.HI R9, R7, 0x2, R10 ;  /* 0x0000000207097819 */ /* 0x000fe2000001020a */
[----:B------:R-:W-:Y:S01]  /*4000*/  IMAD R56, R56, 0x220, RZ ;  /* 0x0000022038387824 */ /* 0x000fe200078e02ff */
[----:B------:R-:W-:Y:S01]  /*4010*/  SHF.R.S32.HI R9, RZ, 0x1f, R144 ;  /* 0x0000001fff097819 */ /* 0x000fe20000011490 */
[----:B------:R-:W-:Y:S01]  /*4020*/  CS2R R190, SRZ ;  /* 0x0000000000be7805 */ /* 0x000fe2000001ff00 */
[----:B------:R-:W-:Y:S01]  /*4030*/  LOP3.LUT R7, R11, 0x30, R8, 0x78, !PT ;  /* 0x000000300b077812 */ /* 0x000fe200078e7808 */
[----:B------:R-:W-:Y:S01]  /*4040*/  CS2R R184, SRZ ;  /* 0x0000000000b87805 */ /* 0x000fe2000001ff00 */
[----:B------:R-:W-:Y:S01]  /*4050*/  SHF.R.S32.HI R8, RZ, 0x1f, R66 ;  /* 0x0000001fff087819 */ /* 0x000fe20000011442 */
[----:B------:R-:W-:Y:S01]  /*4060*/  CS2R R186, SRZ ;  /* 0x0000000000ba7805 */ /* 0x000fe2000001ff00 */
[----:B------:R-:W-:Y:S01]  /*4070*/  SHF.L.U64.HI R9, R144, 0x2, R9 ;  /* 0x0000000290097819 */ /* 0x000fe20000010209 */
[----:B------:R-:W-:Y:S01]  /*4080*/  CS2R R180, SRZ ;  /* 0x0000000000b47805 */ /* 0x000fe2000001ff00 */
[----:B------:R-:W-:Y:S01]  /*4090*/  SHF.L.U64.HI R8, R66, 0x2, R8 ;  /* 0x0000000242087819 */ /* 0x000fe20000010208 */
[----:B------:R-:W-:Y:S01]  /*40a0*/  CS2R R182, SRZ ;  /* 0x0000000000b67805 */ /* 0x000fe2000001ff00 */
[----:B------:R-:W-:Y:S01]  /*40b0*/  SHF.R.S32.HI R8, RZ, 0x5, R4 ;  /* 0x00000005ff087819 */ /* 0x000fe20000011404 */
[----:B------:R-:W-:Y:S01]  /*40c0*/  CS2R R176, SRZ ;  /* 0x0000000000b07805 */ /* 0x000fe2000001ff00 */
[----:B------:R-:W-:Y:S01]  /*40d0*/  SHF.L.U64.HI R9, R62, 0x2, R39 ;  /* 0x000000023e097819 */ /* 0x000fe20000010227 */
[----:B------:R-:W-:Y:S01]  /*40e0*/  CS2R R178, SRZ ;  /* 0x0000000000b27805 */ /* 0x000fe2000001ff00 */
[----:B------:R-:W-:Y:S01]  /*40f0*/  IADD3 R9, R8, -0x1, RZ ;  /* 0xffffffff08097810 */ /* 0x000fe20007ffe0ff */
[----:B------:R1:W-:Y:S01]  /*4100*/  STL [R1+0x38], R8 ;  /* 0x0000380801007387 */ /* 0x0003e20000100800 */
[----:B------:R-:W-:Y:S01]  /*4110*/  SHF.R.S32.HI R35, RZ, 0x1f, R172 ;  /* 0x0000001fff237819 */ /* 0x000fe200000114ac */
[----:B------:R-:W-:Y:S01]  /*4120*/  CS2R R44, SRZ ;  /* 0x00000000002c7805 */ /* 0x000fe2000001ff00 */
[----:B------:R-:W-:Y:S01]  /*4130*/  SHF.R.S32.HI R34, RZ, 0x1f, R171 ;  /* 0x0000001fff227819 */ /* 0x000fe200000114ab */
[----:B------:R2:W-:Y:S01]  /*4140*/  STL [R1+0x44], R9 ;  /* 0x0000440901007387 */ /* 0x0005e20000100800 */
[----:B------:R-:W-:Y:S01]  /*4150*/  SHF.R.S32.HI R33, RZ, 0x1f, R170 ;  /* 0x0000001fff217819 */ /* 0x000fe200000114aa */
[----:B------:R-:W-:Y:S01]  /*4160*/  CS2R R46, SRZ ;  /* 0x00000000002e7805 */ /* 0x000fe2000001ff00 */
        /* <DEDUP_REMOVED lines=24> */
[----:B------:R-:W-:Y:S01]  /*42f0*/  IADD3 R2, P0, R2, c[0x0][0x160], RZ ;  /* 0x0000580002027a10 */ /* 0x000fe20007f1e0ff */
        /* <DEDUP_REMOVED lines=25> */
[----:B------:R-:W-:Y:S01]  /*4490*/  LOP3.LUT R4, R56, 0x5c, R60, 0x78, !PT ;  /* 0x0000005c38047812 */ /* 0x000fe200078e783c */
[----:B------:R-:W-:Y:S01]  /*44a0*/  CS2R R110, SRZ ;  /* 0x00000000006e7805 */ /* 0x000fe2000001ff00 */
[----:B------:R-:W-:Y:S01]  /*44b0*/  LOP3.LUT R7, R7, 0x400, R58, 0xf8, !PT ;  /* 0x0000040007077812 */ /* 0x000fe200078ef83a */
[----:B------:R-:W-:Y:S01]  /*44c0*/  CS2R R112, SRZ ;  /* 0x0000000000707805 */ /* 0x000fe2000001ff00 */
[----:B------:R-:W-:Y:S01]  /*44d0*/  SHF.L.U64.HI R35, R172, 0x2, R35 ;  /* 0x00000002ac237819 */ /* 0x000fe20000010223 */
        /* <DEDUP_REMOVED lines=29> */
[----:B------:R-:W-:Y:S01]  /*46b0*/  IADD3.X R3, R3, c[0x0][0x164], RZ, P0, !PT ;  /* 0x0000590003037a10 */ /* 0x000fe200007fe4ff */
[----:B------:R-:W-:Y:S01]  /*46c0*/  CS2R R40, SRZ ;  /* 0x0000000000287805 */ /* 0x000fe2000001ff00 */
[----:B------:R-:W-:Y:S01]  /*46d0*/  CS2R R42, SRZ ;  /* 0x00000000002a7805 */ /* 0x000fe2000001ff00 */
        /* <DEDUP_REMOVED lines=19> */
[----:B------:R-:W-:-:S02]  /*4810*/  SHF.L.U64.HI R12, R147, 0x2, R12 ;  /* 0x00000002930c7819 */ /* 0x000fc4000001020c */
[----:B------:R-:W-:Y:S02]  /*4820*/  SHF.L.U64.HI R11, R146, 0x2, R11 ;  /* 0x00000002920b7819 */ /* 0x000fe4000001020b */
[----:B------:R-:W-:Y:S02]  /*4830*/  SHF.L.U64.HI R10, R64, 0x2, R38 ;  /* 0x00000002400a7819 */ /* 0x000fe40000010226 */
[----:B-1----:R-:W-:Y:S02]  /*4840*/  LOP3.LUT R8, R4, 0x20, RZ, 0x3c, !PT ;  /* 0x0000002004087812 */ /* 0x002fe400078e3cff */
[----:B--2---:R-:W-:Y:S02]  /*4850*/  LOP3.LUT R196, R7, 0x40, RZ, 0x3c, !PT ;  /* 0x0000004007c47812 */ /* 0x004fe400078e3cff */
.L_x_2:
[----:B------:R-:W-:-:S04]  /*4860*/  DEPBAR.LE SB0, 0x0 ;  /* 0x000080000000791a */ /* 0x000fc80000000000 */
[----:B------:R-:W-:Y:S01]  /*4870*/  BAR.SYNC.DEFER_BLOCKING 0x0 ;  /* 0x0000000000007b1d */ /* 0x000fe20000010000 */
[----:B------:R-:W-:-:S05]  /*4880*/  LOP3.LUT R172, R4, 0x20, RZ, 0x3c, !PT ;  /* 0x0000002004ac7812 */ /* 0x000fca00078e3cff */
[----:B------:R-:W-:Y:S04]  /*4890*/  LDS R64, [R4] ;  /* 0x0000000004407984 */ /* 0x000fe80000000800 */
[----:B------:R-:W-:Y:S04]  /*48a0*/  LDS R66, [R4+0x800] ;  /* 0x0008000004427984 */ /* 0x000fe80000000800 */
[----:B------:R-:W-:Y:S04]  /*48b0*/  LDS R65, [R172] ;  /* 0x00000000ac417984 */ /* 0x000fe80000000800 */
[----:B------:R-:W-:Y:S04]  /*48c0*/  LDS R67, [R172+0x800] ;  /* 0x00080000ac437984 */ /* 0x000fe80000000800 */
[----:B------:R-:W1:Y:S04]  /*48d0*/  LDSM.16.M88.4 R16, [R7+0x4000] ;  /* 0x004000000710783b */ /* 0x000e680000000200 */
[----:B------:R-:W2:Y:S04]  /*48e0*/  LDSM.16.M88.4 R12, [R7+0x4800] ;  /* 0x00480000070c783b */ /* 0x000ea80000000200 */
[----:B------:R-:W3:Y:S04]  /*48f0*/  LDSM.16.M88.4 R144, [R7+0x5000] ;  /* 0x005000000790783b */ /* 0x000ee80000000200 */
[----:B------:R-:W4:Y:S04]  /*4900*/  LDSM.16.M88.4 R148, [R7+0x5800] ;  /* 0x005800000794783b */ /* 0x000f280000000200 */
[----:B------:R-:W5:Y:S04]  /*4910*/  LDSM.16.M88.4 R152, [R7+0x6000] ;  /* 0x006000000798783b */ /* 0x000f680000000200 */
[----:B------:R-:W4:Y:S04]  /*4920*/  LDSM.16.M88.4 R156, [R7+0x6800] ;  /* 0x00680000079c783b */ /* 0x000f280000000200 */
[----:B------:R-:W4:Y:S04]  /*4930*/  LDSM.16.M88.4 R160, [R7+0x7000] ;  /* 0x0070000007a0783b */ /* 0x000f280000000200 */
[----:B------:R-:W5:Y:S04]  /*4940*/  LDSM.16.M88.4 R8, [R7+0x7800] ;  /* 0x007800000708783b */ /* 0x000f680000000200 */
[----:B------:R-:W-:Y:S04]  /*4950*/  LDS R204, [R4+0x1000] ;  /* 0x0010000004cc7984 */ /* 0x000fe80000000800 */
[----:B------:R-:W-:Y:S01]  /*4960*/  LDS R206, [R4+0x1800] ;  /* 0x0018000004ce7984 */ /* 0x000fe20000000800 */
[C---:B-1----:R-:W-:Y:S03]  /*4970*/  HMMA.1688.F32.TF32 R168, R64.reuse, R16, R188 ;  /* 0x0000001040a8723c */ /* 0x042fe600000810bc */
[----:B------:R-:W-:Y:S04]  /*4980*/  LDS R192, [R4+0x1080] ;  /* 0x0010800004c07984 */ /* 0x000fe80000000800 */
[----:B------:R-:W-:Y:S01]  /*4990*/  LDS R194, [R4+0x1880] ;  /* 0x0018800004c27984 */ /* 0x000fe20000000800 */
[C---:B--2---:R-:W-:Y:S03]  /*49a0*/  HMMA.1688.F32.TF32 R60, R64.reuse, R12, R184 ;  /* 0x0000000c403c723c */ /* 0x044fe600000810b8 */
[----:B------:R-:W-:Y:S05]  /*49b0*/  LDS R174, [R4+0x1900] ;  /* 0x0019000004ae7984 */ /* 0x000fea0000000800 */
[C---:B---3--:R-:W-:Y:S08]  /*49c0*/  HMMA.1688.F32.TF32 R56, R64.reuse, R144, R180 ;  /* 0x000000904038723c */ /* 0x048ff000000810b4 */
[C---:B----4-:R-:W-:Y:S08]  /*49d0*/  HMMA.1688.F32.TF32 R36, R64.reuse, R148, R176 ;  /* 0x000000944024723c */ /* 0x050ff000000810b0 */
[C---:B-----5:R-:W-:Y:S08]  /*49e0*/  HMMA.1688.F32.TF32 R44, R64.reuse, R152, R44 ;  /* 0x00000098402c723c */ /* 0x060ff0000008102c */
[C---:B------:R-:W-:Y:S08]  /*49f0*/  HMMA.1688.F32.TF32 R48, R64.reuse, R156, R48 ;  /* 0x0000009c4030723c */ /* 0x040ff00000081030 */
[C---:B------:R-:W-:Y:S08]  /*4a00*/  HMMA.1688.F32.TF32 R52, R64.reuse, R160, R52 ;  /* 0x000000a04034723c */ /* 0x040ff00000081034 */
[----:B------:R-:W-:Y:S01]  /*4a10*/  HMMA.1688.F32.TF32 R68, R64, R8, R68 ;  /* 0x000000084044723c */ /* 0x000fe20000081044 */
[----:B------:R-:W-:Y:S04]  /*4a20*/  LDS R64, [R4+0x80] ;  /* 0x0000800004407984 */ /* 0x000fe80000000800 */
[----:B------:R-:W-:Y:S04]  /*4a30*/  LDS R66, [R4+0x880] ;  /* 0x0008800004427984 */ /* 0x000fe80000000800 */
[----:B------:R-:W-:Y:S04]  /*4a40*/  LDS R65, [R172+0x80] ;  /* 0x00008000ac417984 */ /* 0x000fe80000000800 */
[----:B------:R-:W1:Y:S02]  /*4a50*/  LDS R67, [R172+0x880] ;  /* 0x00088000ac437984 */ /* 0x000e640000000800 */
[C---:B-1----:R-:W-:Y:S08]  /*4a60*/  HMMA.1688.F32.TF32 R72, R64.reuse, R16, R72 ;  /* 0x000000104048723c */ /* 0x042ff00000081048 */
[C---:B------:R-:W-:Y:S08]  /*4a70*/  HMMA.1688.F32.TF32 R76, R64.reuse, R12, R76 ;  /* 0x0000000c404c723c */ /* 0x040ff0000008104c */
[C---:B------:R-:W-:Y:S08]  /*4a80*/  HMMA.1688.F32.TF32 R80, R64.reuse, R144, R80 ;  /* 0x000000904050723c */ /* 0x040ff00000081050 */
[C---:B------:R-:W-:Y:S08]  /*4a90*/  HMMA.1688.F32.TF32 R84, R64.reuse, R148, R84 ;  /* 0x000000944054723c */ /* 0x040ff00000081054 */
[C---:B------:R-:W-:Y:S08]  /*4aa0*/  HMMA.1688.F32.TF32 R88, R64.reuse, R152, R88 ;  /* 0x000000984058723c */ /* 0x040ff00000081058 */
        /* <DEDUP_REMOVED lines=18> */
[----:B------:R-:W1:Y:S04]  /*4bd0*/  LDS R67, [R172+0x980] ;  /* 0x00098000ac437984 */ /* 0x000e680000000800 */
[----:B------:R-:W-:Y:S01]  /*4be0*/  LDS R172, [R4+0x1100] ;  /* 0x0011000004ac7984 */ /* 0x000fe20000000800 */
[C---:B-1----:R-:W-:Y:S07]  /*4bf0*/  HMMA.1688.F32.TF32 R136, R64.reuse, R16, R136 ;  /* 0x000000104088723c */ /* 0x042fee0000081088 */
[C---:B------:R-:W-:Y:S01]  /*4c00*/  LOP3.LUT R17, R4.reuse, 0x20, RZ, 0x3c, !PT ;  /* 0x0000002004117812 */ /* 0x040fe200078e3cff */
[C---:B------:R-:W-:Y:S04]  /*4c10*/  HMMA.1688.F32.TF32 R140, R64.reuse, R12, R140 ;  /* 0x0000000c408c723c */ /* 0x040fe8000008108c */
[----:B------:R-:W-:Y:S04]  /*4c20*/  LDS R205, [R17+0x1000] ;  /* 0x0010000011cd7984 */ /* 0x000fe80000000800 */
[C---:B------:R-:W-:Y:S01]  /*4c30*/  HMMA.1688.F32.TF32 R40, R64.reuse, R144, R40 ;  /* 0x000000904028723c */ /* 0x040fe20000081028 */
[----:B------:R-:W1:Y:S04]  /*4c40*/  LDS R207, [R17+0x1800] ;  /* 0x0018000011cf7984 */ /* 0x000e680000000800 */
[----:B------:R-:W-:Y:S03]  /*4c50*/  LDS R193, [R17+0x1080] ;  /* 0x0010800011c17984 */ /* 0x000fe60000000800 */
[C---:B------:R-:W-:Y:S01]  /*4c60*/  HMMA.1688.F32.TF32 R20, R64.reuse, R148, R20 ;  /* 0x000000944014723c */ /* 0x040fe20000081014 */
[----:B------:R-:W2:Y:S04]  /*4c70*/  LDS R195, [R17+0x1880] ;  /* 0x0018800011c37984 */ /* 0x000ea80000000800 */
[----:B------:R-:W-:Y:S03]  /*4c80*/  LDS R173, [R17+0x1100] ;  /* 0x0011000011ad7984 */ /* 0x000fe60000000800 */
[C---:B------:R-:W-:Y:S01]  /*4c90*/  HMMA.1688.F32.TF32 R24, R64.reuse, R152, R24 ;  /* 0x000000984018723c */ /* 0x040fe20000081018 */
[----:B------:R-:W3:Y:S07]  /*4ca0*/  LDS R175, [R17+0x1900] ;  /* 0x0019000011af7984 */ /* 0x000eee0000000800 */
[C---:B------:R-:W-:Y:S08]  /*4cb0*/  HMMA.1688.F32.TF32 R28, R64.reuse, R156, R28 ;  /* 0x0000009c401c723c */ /* 0x040ff0000008101c */
[C---:B------:R-:W-:Y:S08]  /*4cc0*/  HMMA.1688.F32.TF32 R32, R64.reuse, R160, R32 ;  /* 0x000000a04020723c */ /* 0x040ff00000081020 */
[----:B------:R-:W-:Y:S01]  /*4cd0*/  HMMA.1688.F32.TF32 R164, R64, R8, R164 ;  /* 0x0000000840a4723c */ /* 0x000fe200000810a4 */
[----:B------:R-:W-:Y:S04]  /*4ce0*/  LDS R64, [R4+0x1180] ;  /* 0x0011800004407984 */ /* 0x000fe80000000800 */
[----:B------:R-:W-:Y:S03]  /*4cf0*/  LDS R66, [R4+0x1980] ;  /* 0x0019800004427984 */ /* 0x000fe60000000800 */
[-C--:B-1----:R-:W-:Y:S01]  /*4d00*/  HMMA.1688.F32.TF32 R68, R204, R10.reuse, R68 ;  /* 0x0000000acc44723c */ /* 0x082fe20000081044 */
[----:B------:R-:W-:Y:S04]  /*4d10*/  LDS R65, [R17+0x1180] ;  /* 0x0011800011417984 */ /* 0x000fe80000000800 */
[----:B------:R-:W1:Y:S03]  /*4d20*/  LDS R67, [R17+0x1980] ;  /* 0x0019800011437984 */ /* 0x000e660000000800 */
[----:B--2---:R-:W-:Y:S08]  /*4d30*/  HMMA.1688.F32.TF32 R100, R192, R10, R100 ;  /* 0x0000000ac064723c */ /* 0x004ff00000081064 */
[C---:B---3--:R-:W-:Y:S08]  /*4d40*/  HMMA.1688.F32.TF32 R104, R172.reuse, R18, R104 ;  /* 0x00000012ac68723c */ /* 0x048ff00000081068 */
[C---:B------:R-:W-:Y:S08]  /*4d50*/  HMMA.1688.F32.TF32 R108, R172.reuse, R14, R108 ;  /* 0x0000000eac6c723c */ /* 0x040ff0000008106c */
[C---:B------:R-:W-:Y:S08]  /*4d60*/  HMMA.1688.F32.TF32 R112, R172.reuse, R146, R112 ;  /* 0x00000092ac70723c */ /* 0x040ff00000081070 */
[C---:B------:R-:W-:Y:S08]  /*4d70*/  HMMA.1688.F32.TF32 R116, R172.reuse, R150, R116 ;  /* 0x00000096ac74723c */ /* 0x040ff00000081074 */
[C---:B------:R-:W-:Y:S08]  /*4d80*/  HMMA.1688.F32.TF32 R120, R172.reuse, R154, R120 ;  /* 0x0000009aac78723c */ /* 0x040ff00000081078 */
[C---:B------:R-:W-:Y:S08]  /*4d90*/  HMMA.1688.F32.TF32 R124, R172.reuse, R158, R124 ;  /* 0x0000009eac7c723c */ /* 0x040ff0000008107c */
[C---:B------:R-:W-:Y:S08]  /*4da0*/  HMMA.1688.F32.TF32 R128, R172.reuse, R162, R128 ;  /* 0x000000a2ac80723c */ /* 0x040ff00000081080 */
[-C--:B------:R-:W-:Y:S01]  /*4db0*/  HMMA.1688.F32.TF32 R132, R172, R10.reuse, R132 ;  /* 0x0000000aac84723c */ /* 0x080fe20000081084 */
[----:B------:R-:W-:Y:S04]  /*4dc0*/  LDS R172, [R4+0x2000] ;  /* 0x0020000004ac7984 */ /* 0x000fe80000000800 */
[----:B------:R-:W-:Y:S03]  /*4dd0*/  LDS R174, [R4+0x2800] ;  /* 0x0028000004ae7984 */ /* 0x000fe60000000800 */
[----:B-1----:R-:W-:Y:S01]  /*4de0*/  HMMA.1688.F32.TF32 R164, R64, R10, R164 ;  /* 0x0000000a40a4723c */ /* 0x002fe200000810a4 */
[----:B------:R-:W-:Y:S04]  /*4df0*/  LDS R173, [R17+0x2000] ;  /* 0x0020000011ad7984 */ /* 0x000fe80000000800 */
[----:B------:R-:W-:Y:S03]  /*4e00*/  LDS R175, [R17+0x2800] ;  /* 0x0028000011af7984 */ /* 0x000fe60000000800 */
[C---:B------:R-:W-:Y:S01]  /*4e10*/  HMMA.1688.F32.TF32 R188, R204.reuse, R18, R168 ;  /* 0x00000012ccbc723c */ /* 0x040fe200000810a8 */
[----:B------:R-:W1:Y:S07]  /*4e20*/  LDSM.16.M88.4 R8, [R196+0x4000] ;  /* 0x00400000c408783b */ /* 0x000e6e0000000200 */
[-C--:B------:R-:W-:Y:S08]  /*4e30*/  HMMA.1688.F32.TF32 R168, R204, R162.reuse, R52 ;  /* 0x000000a2cca8723c */ /* 0x080ff00000081034 */
[-C--:B------:R-:W-:Y:S08]  /*4e40*/  HMMA.1688.F32.TF32 R96, R192, R162.reuse, R96 ;  /* 0x000000a2c060723c */ /* 0x080ff00000081060 */
[----:B------:R-:W-:Y:S01]  /*4e50*/  HMMA.1688.F32.TF32 R160, R64, R162, R32 ;  /* 0x000000a240a0723c */ /* 0x000fe20000081020 */
[----:B------:R-:W2:Y:S07]  /*4e60*/  LDSM.16.M88.4 R32, [R196+0x7000] ;  /* 0x00700000c420783b */ /* 0x000eae0000000200 */
[-C--:B------:R-:W-:Y:S08]  /*4e70*/  HMMA.1688.F32.TF32 R180, R204, R146.reuse, R56 ;  /* 0x00000092ccb4723c */ /* 0x080ff00000081038 */
[-C--:B------:R-:W-:Y:S08]  /*4e80*/  HMMA.1688.F32.TF32 R80, R192, R146.reuse, R80 ;  /* 0x00000092c050723c */ /* 0x080ff00000081050 */
[----:B------:R-:W-:Y:S08]  /*4e90*/  HMMA.1688.F32.TF32 R144, R64, R146, R40 ;  /* 0x000000924090723c */ /* 0x000ff00000081028 */
[----:B-1----:R-:W-:Y:S07]  /*4ea0*/  HMMA.1688.F32.TF32 R40, R172, R8, R188 ;  /* 0x00000008ac28723c */ /* 0x002fee00000810bc */
[----:B------:R-:W-:Y:S01]  /*4eb0*/  LOP3.LUT R191, R4, 0x20, RZ, 0x3c, !PT ;  /* 0x0000002004bf7812 */ /* 0x000fe200078e3cff */
[C---:B------:R-:W-:Y:S08]  /*4ec0*/  HMMA.1688.F32.TF32 R184, R204.reuse, R14, R60 ;  /* 0x0000000eccb8723c */ /* 0x040ff0000008103c */
[C---:B------:R-:W-:Y:S01]  /*4ed0*/  HMMA.1688.F32.TF32 R176, R204.reuse, R150, R36 ;  /* 0x00000096ccb0723c */ /* 0x040fe20000081024 */
[----:B------:R-:W-:Y:S07]  /*4ee0*/  LDSM.16.M88.4 R36, [R196+0x7800] ;  /* 0x00780000c424783b */ /* 0x000fee0000000200 */
[C---:B------:R-:W-:Y:S08]  /*4ef0*/  HMMA.1688.F32.TF32 R56, R204.reuse, R154, R44 ;  /* 0x0000009acc38723c */ /* 0x040ff0000008102c */
[----:B------:R-:W-:Y:S01]  /*4f00*/  HMMA.1688.F32.TF32 R60, R204, R158, R48 ;  /* 0x0000009ecc3c723c */ /* 0x000fe20000081030 */
[----:B------:R-:W-:Y:S01]  /*4f10*/  LDS R204, [R4+0x3000] ;  /* 0x0030000004cc7984 */ /* 0x000fe20000000800 */
[----:B------:R-:W-:-:S03]  /*4f20*/  ISETP.GT.AND P0, PT, R0, RZ, PT ;  /* 0x000000ff0000720c */ /* 0x000fc60003f04270 */
[----:B------:R-:W-:Y:S03]  /*4f30*/  LDS R206, [R4+0x3800] ;  /* 0x0038000004ce7984 */ /* 0x000fe60000000800 */
[C---:B------:R-:W-:Y:S01]  /*4f40*/  HMMA.1688.F32.TF32 R84, R192.reuse, R150, R84 ;  /* 0x00000096c054723c */ /* 0x040fe20000081054 */
[----:B------:R-:W-:Y:S04]  /*4f50*/  LDS R205, [R191+0x3000] ;  /* 0x00300000bfcd7984 */ /* 0x000fe80000000800 */
[----:B------:R-:W-:Y:S03]  /*4f60*/  LDS R207, [R191+0x3800] ;  /* 0x00380000bfcf7984 */ /* 0x000fe60000000800 */
[C---:B------:R-:W-:Y:S08]  /*4f70*/  HMMA.1688.F32.TF32 R88, R192.reuse, R154, R88 ;  /* 0x0000009ac058723c */ /* 0x040ff00000081058 */
[----:B------:R-:W-:Y:S08]  /*4f80*/  HMMA.1688.F32.TF32 R92, R192, R158, R92 ;  /* 0x0000009ec05c723c */ /* 0x000ff0000008105c */
[C---:B------:R-:W-:Y:S08]  /*4f90*/  HMMA.1688.F32.TF32 R136, R64.reuse, R18, R136 ;  /* 0x000000124088723c */ /* 0x040ff00000081088 */
[C---:B------:R-:W-:Y:S08]  /*4fa0*/  HMMA.1688.F32.TF32 R140, R64.reuse, R14, R140 ;  /* 0x0000000e408c723c */ /* 0x040ff0000008108c */
[C---:B------:R-:W-:Y:S01]  /*4fb0*/  HMMA.1688.F32.TF32 R148, R64.reuse, R150, R20 ;  /* 0x000000964094723c */ /* 0x040fe20000081014 */
[----:B------:R-:W1:Y:S07]  /*4fc0*/  LDSM.16.M88.4 R20, [R196+0x5800] ;  /* 0x00580000c414783b */ /* 0x000e6e0000000200 */
[C---:B------:R-:W-:Y:S01]  /*4fd0*/  HMMA.1688.F32.TF32 R152, R64.reuse, R154, R24 ;  /* 0x0000009a4098723c */ /* 0x040fe20000081018 */
[----:B------:R-:W3:Y:S07]  /*4fe0*/  LDSM.16.M88.4 R24, [R196+0x6000] ;  /* 0x00600000c418783b */ /* 0x000eee0000000200 */
[----:B------:R-:W-:Y:S01]  /*4ff0*/  HMMA.1688.F32.TF32 R156, R64, R158, R28 ;  /* 0x0000009e409c723c */ /* 0x000fe2000008101c */
[----:B------:R-:W4:Y:S07]  /*5000*/  LDSM.16.M88.4 R28, [R196+0x6800] ;  /* 0x00680000c41c783b */ /* 0x000f2e0000000200 */
[C---:B------:R-:W-:Y:S01]  /*5010*/  HMMA.1688.F32.TF32 R72, R192.reuse, R18, R72 ;  /* 0x00000012c048723c */ /* 0x040fe20000081048 */
[----:B------:R-:W5:Y:S07]  /*5020*/  LDSM.16.M88.4 R16, [R196+0x5000] ;  /* 0x00500000c410783b */ /* 0x000f6e0000000200 */
[----:B------:R-:W-:Y:S01]  /*5030*/  HMMA.1688.F32.TF32 R76, R192, R14, R76 ;  /* 0x0000000ec04c723c */ /* 0x000fe2000008104c */
[----:B------:R-:W5:Y:S04]  /*5040*/  LDSM.16.M88.4 R12, [R196+0x4800] ;  /* 0x00480000c40c783b */ /* 0x000f680000000200 */
[----:B------:R-:W-:Y:S03]  /*5050*/  LDS R192, [R4+0x3080] ;  /* 0x0030800004c07984 */ /* 0x000fe60000000800 */
[C---:B--2---:R-:W-:Y:S01]  /*5060*/  HMMA.1688.F32.TF32 R64, R172.reuse, R32, R168 ;  /* 0x00000020ac40723c */ /* 0x044fe200000810a8 */
[----:B------:R-:W-:Y:S04]  /*5070*/  LDS R168, [R4+0x2080] ;  /* 0x0020800004a87984 */ /* 0x000fe80000000800 */
[----:B------:R-:W-:Y:S03]  /*5080*/  LDS R170, [R4+0x2880] ;  /* 0x0028800004aa7984 */ /* 0x000fe60000000800 */
[C---:B-1----:R-:W-:Y:S01]  /*5090*/  HMMA.1688.F32.TF32 R52, R172.reuse, R20, R176 ;  /* 0x00000014ac34723c */ /* 0x042fe200000810b0 */
[----:B------:R-:W-:Y:S04]  /*50a0*/  LDS R169, [R191+0x2080] ;  /* 0x00208000bfa97984 */ /* 0x000fe80000000800 */
[----:B------:R-:W1:Y:S03]  /*50b0*/  LDS R171, [R191+0x2880] ;  /* 0x00288000bfab7984 */ /* 0x000e660000000800 */
[C---:B---3--:R-:W-:Y:S01]  /*50c0*/  HMMA.1688.F32.TF32 R56, R172.reuse, R24, R56 ;  /* 0x00000018ac38723c */ /* 0x048fe20000081038 */
[----:B------:R-:W-:Y:S04]  /*50d0*/  LDS R194, [R4+0x3880] ;  /* 0x0038800004c27984 */ /* 0x000fe80000000800 */
[----:B------:R-:W-:Y:S03]  /*50e0*/  LDS R193, [R191+0x3080] ;  /* 0x00308000bfc17984 */ /* 0x000fe60000000800 */
[----:B----4-:R-:W-:Y:S01]  /*50f0*/  HMMA.1688.F32.TF32 R60, R172, R28, R60 ;  /* 0x0000001cac3c723c */ /* 0x010fe2000008103c */
[----:B------:R-:W-:Y:S01]  /*5100*/  LDS R195, [R191+0x3880] ;  /* 0x00388000bfc37984 */ /* 0x000fe20000000800 */
[----:B------:R-:W-:-:S06]  /*5110*/  ISETP.GT.AND P1, PT, R0, 0x4, PT ;  /* 0x000000040000780c */ /* 0x000fcc0003f24270 */
[C---:B-----5:R-:W-:Y:S08]  /*5120*/  HMMA.1688.F32.TF32 R48, R172.reuse, R16, R180 ;  /* 0x00000010ac30723c */ /* 0x060ff000000810b4 */
[C---:B------:R-:W-:Y:S08]  /*5130*/  HMMA.1688.F32.TF32 R44, R172.reuse, R12, R184 ;  /* 0x0000000cac2c723c */ /* 0x040ff000000810b8 */
[----:B------:R-:W-:Y:S01]  /*5140*/  HMMA.1688.F32.TF32 R68, R172, R36, R68 ;  /* 0x00000024ac44723c */ /* 0x000fe20000081044 */
[----:B------:R-:W-:Y:S04]  /*5150*/  LDS R172, [R4+0x3100] ;  /* 0x0031000004ac7984 */ /* 0x000fe80000000800 */
[----:B------:R-:W-:Y:S03]  /*5160*/  LDS R174, [R4+0x3900] ;  /* 0x0039000004ae7984 */ /* 0x000fe60000000800 */
[C---:B-1----:R-:W-:Y:S01]  /*5170*/  HMMA.1688.F32.TF32 R72, R168.reuse, R8, R72 ;  /* 0x00000008a848723c */ /* 0x042fe20000081048 */
[----:B------:R-:W-:Y:S04]  /*5180*/  LDS R173, [R191+0x3100] ;  /* 0x00310000bfad7984 */ /* 0x000fe80000000800 */
[----:B------:R-:W-:Y:S03]  /*5190*/  LDS R175, [R191+0x3900] ;  /* 0x00390000bfaf7984 */ /* 0x000fe60000000800 */
        /* <DEDUP_REMOVED lines=23> */
[C---:B-1----:R-:W-:Y:S02]  /*5310*/  HMMA.1688.F32.TF32 R136, R168.reuse, R8, R136 ;  /* 0x00000008a888723c */ /* 0x042fe40000081088 */
[----:B------:R-:W2:Y:S06]  /*5320*/  LDL R8, [R1+0x44] ;  /* 0x0000440001087983 */ /* 0x000eac0000100800 */
[----:B------:R-:W-:Y:S01]  /*5330*/  HMMA.1688.F32.TF32 R140, R168, R12, R140 ;  /* 0x0000000ca88c723c */ /* 0x000fe2000008108c */
[----:B------:R-:W-:-:S07]  /*5340*/  SEL R9, RZ, 0x4, !P0 ;  /* 0x00000004ff097807 */ /* 0x000fce0004000000 */
[C---:B------:R-:W-:Y:S08]  /*5350*/  HMMA.1688.F32.TF32 R144, R168.reuse, R16, R144 ;  /* 0x00000010a890723c */ /* 0x040ff00000081090 */
[----:B------:R-:W-:Y:S01]  /*5360*/  HMMA.1688.F32.TF32 R148, R168, R20, R148 ;  /* 0x00000014a894723c */ /* 0x000fe20000081094 */
[----:B------:R-:W-:-:S07]  /*5370*/  IMAD.MOV.U32 R17, RZ, RZ, c[0x0][0x188] ;  /* 0x00006200ff117624 */ /* 0x000fce00078e00ff */
[C---:B------:R-:W-:Y:S08]  /*5380*/  HMMA.1688.F32.TF32 R152, R168.reuse, R24, R152 ;  /* 0x00000018a898723c */ /* 0x040ff00000081098 */
[C---:B------:R-:W-:Y:S08]  /*5390*/  HMMA.1688.F32.TF32 R156, R168.reuse, R28, R156 ;  /* 0x0000001ca89c723c */ /* 0x040ff0000008109c */
[C---:B------:R-:W-:Y:S08]  /*53a0*/  HMMA.1688.F32.TF32 R160, R168.reuse, R32, R160 ;  /* 0x00000020a8a0723c */ /* 0x040ff000000810a0 */
[----:B------:R-:W-:Y:S01]  /*53b0*/  HMMA.1688.F32.TF32 R164, R168, R36, R164 ;  /* 0x00000024a8a4723c */ /* 0x000fe200000810a4 */
[----:B------:R-:W-:Y:S04]  /*53c0*/  LDS R168, [R4+0x3180] ;  /* 0x0031800004a87984 */ /* 0x000fe80000000800 */
[----:B------:R-:W-:Y:S04]  /*53d0*/  LDS R170, [R4+0x3980] ;  /* 0x0039800004aa7984 */ /* 0x000fe80000000800 */
[----:B------:R-:W-:Y:S04]  /*53e0*/  LDS R169, [R191+0x3180] ;  /* 0x00318000bfa97984 */ /* 0x000fe80000000800 */
[----:B------:R1:W3:Y:S01]  /*53f0*/  LDS R171, [R191+0x3980] ;  /* 0x00398000bfab7984 */ /* 0x0002e20000000800 */
[----:B------:R-:W-:-:S02]  /*5400*/  IMAD.SHL.U32 R17, R17, 0x4, RZ ;  /* 0x0000000411117824 */ /* 0x000fc400078e00ff */
[----:B------:R-:W-:Y:S01]  /*5410*/  IMAD.MOV.U32 R13, RZ, RZ, c[0x0][0x188] ;  /* 0x00006200ff0d7624 */ /* 0x000fe200078e00ff */
[----:B------:R-:W-:Y:S01]  /*5420*/  HMMA.1688.F32.TF32 R72, R192, R10, R72 ;  /* 0x0000000ac048723c */ /* 0x000fe20000081048 */
[----:B------:R-:W4:Y:S01]  /*5430*/  LDL.LU.64 R36, [R1+0x28] ;  /* 0x0000280001247983 */ /* 0x000f220000300a00 */
[----:B------:R-:W-:Y:S01]  /*5440*/  SHF.R.S32.HI R12, RZ, 0x1f, R17 ;  /* 0x0000001fff0c7819 */ /* 0x000fe20000011411 */
[----:B------:R-:W-:-:S03]  /*5450*/  IMAD.SHL.U32 R13, R13, 0x4, RZ ;  /* 0x000000040d0d7824 */ /* 0x000fc600078e00ff */
[----:B------:R-:W-:Y:S02]  /*5460*/  SHF.L.U64.HI R12, R17, 0x2, R12 ;  /* 0x00000002110c7819 */ /* 0x000fe4000001020c */
[----:B-1----:R-:W-:Y:S01]  /*5470*/  HMMA.1688.F32.TF32 R188, R204, R10, R40 ;  /* 0x0000000accbc723c */ /* 0x002fe20000081028 */
[----:B------:R-:W-:-:S07]  /*5480*/  IMAD.MOV.U32 R17, RZ, RZ, c[0x0][0x188] ;  /* 0x00006200ff117624 */ /* 0x000fce00078e00ff */
[----:B------:R-:W-:Y:S08]  /*5490*/  HMMA.1688.F32.TF32 R104, R172, R10, R104 ;  /* 0x0000000aac68723c */ /* 0x000ff00000081068 */
[-C--:B------:R-:W-:Y:S08]  /*54a0*/  HMMA.1688.F32.TF32 R184, R204, R14.reuse, R44 ;  /* 0x0000000eccb8723c */ /* 0x080ff0000008102c */
[----:B------:R-:W-:Y:S08]  /*54b0*/  HMMA.1688.F32.TF32 R76, R192, R14, R76 ;  /* 0x0000000ec04c723c */ /* 0x000ff0000008104c */
[----:B---3--:R-:W-:Y:S08]  /*54c0*/  HMMA.1688.F32.TF32 R136, R168, R10, R136 ;  /* 0x0000000aa888723c */ /* 0x008ff00000081088 */
[-C--:B------:R-:W-:Y:S08]  /*54d0*/  HMMA.1688.F32.TF32 R108, R172, R14.reuse, R108 ;  /* 0x0000000eac6c723c */ /* 0x080ff0000008106c */
[----:B------:R-:W-:Y:S01]  /*54e0*/  HMMA.1688.F32.TF32 R140, R168, R14, R140 ;  /* 0x0000000ea88c723c */ /* 0x000fe2000008108c */
[----:B------:R-:W-:-:S06]  /*54f0*/  IMAD.SHL.U32 R17, R17, 0x10, RZ ;  /* 0x0000001011117824 */ /* 0x000fcc00078e00ff */
[----:B------:R-:W-:-:S04]  /*5500*/  IMAD.MOV.U32 R15, RZ, RZ, c[0x0][0x188] ;  /* 0x00006200ff0f7624 */ /* 0x000fc800078e00ff */
[----:B------:R-:W-:Y:S01]  /*5510*/  IMAD R15, R15, 0x14, RZ ;  /* 0x000000140f0f7824 */ /* 0x000fe200078e02ff */
[----:B--2---:R-:W-:Y:S02]  /*5520*/  ISETP.GE.AND P5, PT, R252, R8, PT ;  /* 0x00000008fc00720c */ /* 0x004fe40003fa6270 */
[----:B------:R-:W-:Y:S02]  /*5530*/  SEL R8, RZ, 0x4, !P1 ;  /* 0x00000004ff087807 */ /* 0x000fe40004800000 */
[----:B------:R-:W-:Y:S02]  /*5540*/  SEL R9, R9, RZ, !P5 ;  /* 0x000000ff09097207 */ /* 0x000fe40006800000 */
[----:B------:R-:W-:Y:S02]  /*5550*/  SEL R8, R8, RZ, !P5 ;  /* 0x000000ff08087207 */ /* 0x000fe40006800000 */
[----:B------:R-:W-:Y:S01]  /*5560*/  ISETP.NE.U32.AND P0, PT, R9, RZ, PT ;  /* 0x000000ff0900720c */ /* 0x000fe20003f05070 */
[----:B------:R-:W-:Y:S01]  /*5570*/  BAR.SYNC.DEFER_BLOCKING 0x0 ;  /* 0x0000000000007b1d */ /* 0x000fe20000010000 */
[----:B------:R-:W-:-:S02]  /*5580*/  ISETP.NE.U32.AND P1, PT, R8, RZ, PT ;  /* 0x000000ff0800720c */ /* 0x000fc40003f25070 */
[----:B------:R-:W-:-:S05]  /*5590*/  LEA R8, P2, R13, R2, 0x2 ;  /* 0x000000020d087211 */ /* 0x000fca00078410ff */
[----:B------:R-:W-:Y:S02]  /*55a0*/  IMAD.X R9, R3, 0x1, R12, P2 ;  /* 0x0000000103097824 */ /* 0x000fe400010e060c */
[----:B------:R-:W-:-:S04]  /*55b0*/  IMAD.MOV.U32 R12, RZ, RZ, c[0x0][0x188] ;  /* 0x00006200ff0c7624 */ /* 0x000fc800078e00ff */
[----:B------:R-:W-:Y:S01]  /*55c0*/  IMAD.SHL.U32 R12, R12, 0x8, RZ ;  /* 0x000000080c0c7824 */ /* 0x000fe200078e00ff */
[----:B------:R-:W-:Y:S01]  /*55d0*/  @!PT LDS RZ, [RZ] ;  /* 0x00000000fffff984 */ /* 0x000fe20000000800 */
[----:B------:R-:W-:Y:S01]  /*55e0*/  @!PT LDS RZ, [RZ] ;  /* 0x00000000fffff984 */ /* 0x000fe20000000800 */
[----:B------:R-:W-:Y:S01]  /*55f0*/  @!PT LDS RZ, [RZ] ;  /* 0x00000000fffff984 */ /* 0x000fe20000000800 */
[----:B------:R1:W-:Y:S01]  /*5600*/  LDGSTS.E [R197], [R2.64], P0 ;  /* 0x0000000002c57fae */ /* 0x0003e20008121844 */
[----:B------:R-:W-:-:S03]  /*5610*/  ISETP.GT.AND P0, PT, R0, 0x8, PT ;  /* 0x000000080000780c */ /* 0x000fc60003f04270 */
[----:B------:R2:W-:Y:S01]  /*5620*/  LDGSTS.E [R197+0x800], [R8.64], P1 ;  /* 0x0080000008c57fae */ /* 0x0005e20008921844 */
[----:B------:R-:W-:Y:S02]  /*5630*/  SHF.R.S32.HI R16, RZ, 0x1f, R12 ;  /* 0x0000001fff107819 */ /* 0x000fe4000001140c */
[----:B--2---:R-:W-:-:S04]  /*5640*/  SEL R8, RZ, 0x4, !P0 ;  /* 0x00000004ff087807 */ /* 0x004fc80004000000 */
[----:B------:R-:W-:Y:S02]  /*5650*/  SEL R8, R8, RZ, !P5 ;  /* 0x000000ff08087207 */ /* 0x000fe40006800000 */
[----:B------:R-:W-:Y:S02]  /*5660*/  SHF.L.U64.HI R16, R12, 0x2, R16 ;  /* 0x000000020c107819 */ /* 0x000fe40000010210 */
[----:B------:R-:W-:Y:S02]  /*5670*/  ISETP.NE.U32.AND P1, PT, R8, RZ, PT ;  /* 0x000000ff0800720c */ /* 0x000fe40003f25070 */
[----:B------:R-:W-:Y:S01]  /*5680*/  LEA R8, P2, R12, R2, 0x2 ;  /* 0x000000020c087211 */ /* 0x000fe200078410ff */
[----:B------:R-:W-:Y:S01]  /*5690*/  IMAD.MOV.U32 R12, RZ, RZ, c[0x0][0x188] ;  /* 0x00006200ff0c7624 */ /* 0x000fe200078e00ff */
[----:B------:R-:W-:-:S03]  /*56a0*/  ISETP.GT.AND P0, PT, R0, 0xc, PT ;  /* 0x0000000c0000780c */ /* 0x000fc60003f04270 */
[----:B------:R-:W-:Y:S01]  /*56b0*/  IMAD R12, R12, 0xc, RZ ;  /* 0x0000000c0c0c7824 */ /* 0x000fe200078e02ff */
[----:B------:R-:W-:Y:S02]  /*56c0*/  SEL R9, RZ, 0x4, !P0 ;  /* 0x00000004ff097807 */ /* 0x000fe40004000000 */
[----:B------:R-:W-:Y:S02]  /*56d0*/  ISETP.GT.AND P0, PT, R0, 0x10, PT ;  /* 0x000000100000780c */ /* 0x000fe40003f04270 */
[----:B------:R-:W-:Y:S02]  /*56e0*/  SEL R10, R9, RZ, !P5 ;  /* 0x000000ff090a7207 */ /* 0x000fe40006800000 */
[----:B------:R-:W-:Y:S01]  /*56f0*/  SHF.R.S32.HI R14, RZ, 0x1f, R12 ;  /* 0x0000001fff0e7819 */ /* 0x000fe2000001140c */
[----:B------:R-:W-:Y:S01]  /*5700*/  IMAD.X R9, R3, 0x1, R16, P2 ;  /* 0x0000000103097824 */ /* 0x000fe200010e0610 */
[----:B------:R-:W-:Y:S02]  /*5710*/  ISETP.NE.U32.AND P2, PT, R10, RZ, PT ;  /* 0x000000ff0a00720c */ /* 0x000fe40003f45070 */
[----:B------:R-:W-:-:S02]  /*5720*/  SHF.L.U64.HI R14, R12, 0x2, R14 ;  /* 0x000000020c0e7819 */ /* 0x000fc4000001020e */
[----:B------:R-:W-:Y:S01]  /*5730*/  LEA R10, P3, R12, R2, 0x2 ;  /* 0x000000020c0a7211 */ /* 0x000fe200078610ff */
[----:B------:R2:W-:Y:S01]  /*5740*/  LDGSTS.E [R197+0x1000], [R8.64], P1 ;  /* 0x0100000008c57fae */ /* 0x0005e20008921844 */
[----:B------:R-:W-:Y:S02]  /*5750*/  SEL R12, RZ, 0x4, !P0 ;  /* 0x00000004ff0c7807 */ /* 0x000fe40004000000 */
[----:B------:R-:W-:Y:S02]  /*5760*/  ISETP.GT.AND P0, PT, R0, 0x14, PT ;  /* 0x000000140000780c */ /* 0x000fe40003f04270 */
[----:B------:R-:W-:Y:S01]  /*5770*/  SEL R12, R12, RZ, !P5 ;  /* 0x000000ff0c0c7207 */ /* 0x000fe20006800000 */
[----:B------:R-:W-:Y:S01]  /*5780*/  IMAD.X R11, R3, 0x1, R14, P3 ;  /* 0x00000001030b7824 */ /* 0x000fe200018e060e */
[----:B------:R-:W-:Y:S02]  /*5790*/  SHF.R.S32.HI R14, RZ, 0x1f, R17 ;  /* 0x0000001fff0e7819 */ /* 0x000fe40000011411 */
[----:B------:R-:W-:-:S02]  /*57a0*/  ISETP.NE.U32.AND P3, PT, R12, RZ, PT ;  /* 0x000000ff0c00720c */ /* 0x000fc40003f65070 */
[C---:B------:R-:W-:Y:S01]  /*57b0*/  SHF.L.U64.HI R14, R17.reuse, 0x2, R14 ;  /* 0x00000002110e7819 */ /* 0x040fe2000001020e */
[----:B------:R3:W-:Y:S01]  /*57c0*/  LDGSTS.E [R197+0x1800], [R10.64], P2 ;  /* 0x018000000ac57fae */ /* 0x0007e20009121844 */
[----:B--2---:R-:W-:Y:S02]  /*57d0*/  SEL R9, RZ, 0x4, !P0 ;  /* 0x00000004ff097807 */ /* 0x004fe40004000000 */
[----:B------:R-:W-:Y:S01]  /*57e0*/  LEA R8, P0, R17, R2, 0x2 ;  /* 0x0000000211087211 */ /* 0x000fe200078010ff */
[----:B------:R-:W-:Y:S01]  /*57f0*/  IMAD.MOV.U32 R17, RZ, RZ, c[0x0][0x188] ;  /* 0x00006200ff117624 */ /* 0x000fe200078e00ff */
[----:B------:R-:W-:Y:S02]  /*5800*/  ISETP.GT.AND P1, PT, R0, 0x18, PT ;  /* 0x000000180000780c */ /* 0x000fe40003f24270 */
[----:B---3--:R-:W-:Y:S01]  /*5810*/  SEL R10, R9, RZ, !P5 ;  /* 0x000000ff090a7207 */ /* 0x008fe20006800000 */
[----:B------:R-:W-:Y:S01]  /*5820*/  IMAD.X R9, R3, 0x1, R14, P0 ;  /* 0x0000000103097824 */ /* 0x000fe200000e060e */
[----:B------:R-:W-:Y:S01]  /*5830*/  SHF.R.S32.HI R14, RZ, 0x1f, R15 ;  /* 0x0000001fff0e7819 */ /* 0x000fe2000001140f */
[----:B------:R-:W-:Y:S01]  /*5840*/  IMAD R17, R17, 0x18, RZ ;  /* 0x0000001811117824 */ /* 0x000fe200078e02ff */
[----:B------:R-:W-:-:S02]  /*5850*/  ISETP.NE.U32.AND P0, PT, R10, RZ, PT ;  /* 0x000000ff0a00720c */ /* 0x000fc40003f05070 */
[----:B------:R2:W-:Y:S01]  /*5860*/  LDGSTS.E [R197+0x2000], [R8.64], P3 ;  /* 0x0200000008c57fae */ /* 0x0005e20009921844 */
[----:B------:R-:W-:Y:S02]  /*5870*/  SHF.L.U64.HI R14, R15, 0x2, R14 ;  /* 0x000000020f0e7819 */ /* 0x000fe4000001020e */
[----:B------:R-:W-:-:S04]  /*5880*/  SEL R10, RZ, 0x4, !P1 ;  /* 0x00000004ff0a7807 */ /* 0x000fc80004800000 */
[----:B------:R-:W-:Y:S02]  /*5890*/  SEL R10, R10, RZ, !P5 ;  /* 0x000000ff0a0a7207 */ /* 0x000fe40006800000 */
[----:B--2---:R-:W-:-:S05]  /*58a0*/  LEA R8, P2, R15, R2, 0x2 ;  /* 0x000000020f087211 */ /* 0x004fca00078410ff */
[----:B------:R-:W-:Y:S01]  /*58b0*/  IMAD.X R9, R3, 0x1, R14, P2 ;  /* 0x0000000103097824 */ /* 0x000fe200010e060e */
[----:B------:R-:W-:Y:S02]  /*58c0*/  SHF.R.S32.HI R14, RZ, 0x1f, R17 ;  /* 0x0000001fff0e7819 */ /* 0x000fe40000011411 */
[----:B------:R-:W-:Y:S02]  /*58d0*/  ISETP.GT.AND P1, PT, R0, 0x1c, PT ;  /* 0x0000001c0000780c */ /* 0x000fe40003f24270 */
[----:B------:R-:W-:Y:S01]  /*58e0*/  ISETP.NE.U32.AND P2, PT, R10, RZ, PT ;  /* 0x000000ff0a00720c */ /* 0x000fe20003f45070 */
[----:B------:R2:W-:Y:S01]  /*58f0*/  LDGSTS.E [R197+0x2800], [R8.64], P0 ;  /* 0x0280000008c57fae */ /* 0x0005e20008121844 */
[C---:B------:R-:W-:Y:S02]  /*5900*/  SHF.L.U64.HI R14, R17.reuse, 0x2, R14 ;  /* 0x00000002110e7819 */ /* 0x040fe4000001020e */
[----:B------:R-:W-:Y:S01]  /*5910*/  LEA R10, P3, R17, R2, 0x2 ;  /* 0x00000002110a7211 */ /* 0x000fe200078610ff */
[----:B------:R-:W-:Y:S01]  /*5920*/  IMAD.MOV.U32 R17, RZ, RZ, c[0x0][0x188] ;  /* 0x00006200ff117624 */ /* 0x000fe200078e00ff */
[----:B------:R-:W-:-:S03]  /*5930*/  SEL R12, RZ, 0x4, !P1 ;  /* 0x00000004ff0c7807 */ /* 0x000fc60004800000 */
[----:B------:R-:W-:Y:S01]  /*5940*/  IMAD R17, R17, 0x1c, RZ ;  /* 0x0000001c11117824 */ /* 0x000fe200078e02ff */
[----:B------:R-:W-:Y:S01]  /*5950*/  SEL R12, R12, RZ, !P5 ;  /* 0x000000ff0c0c7207 */ /* 0x000fe20006800000 */
[----:B------:R-:W-:Y:S01]  /*5960*/  IMAD.X R11, R3, 0x1, R14, P3 ;  /* 0x00000001030b7824 */ /* 0x000fe200018e060e */
[----:B------:R-:W-:Y:S02]  /*5970*/  ISETP.GT.AND P0, PT, R0, 0x1, PT ;  /* 0x000000010000780c */ /* 0x000fe40003f04270 */
[----:B------:R-:W-:Y:S02]  /*5980*/  SHF.R.S32.HI R14, RZ, 0x1f, R17 ;  /* 0x0000001fff0e7819 */ /* 0x000fe40000011411 */
[----:B------:R-:W-:Y:S01]  /*5990*/  ISETP.NE.U32.AND P3, PT, R12, RZ, PT ;  /* 0x000000ff0c00720c */ /* 0x000fe20003f65070 */
[----:B------:R3:W-:Y:S01]  /*59a0*/  LDGSTS.E [R197+0x3000], [R10.64], P2 ;  /* 0x030000000ac57fae */ /* 0x0007e20009121844 */
[----:B--2---:R-:W-:Y:S02]  /*59b0*/  SEL R9, RZ, 0x4, !P0 ;  /* 0x00000004ff097807 */ /* 0x004fe40004000000 */
[----:B------:R-:W-:-:S02]  /*59c0*/  SHF.L.U64.HI R14, R17, 0x2, R14 ;  /* 0x00000002110e7819 */ /* 0x000fc4000001020e */
[----:B------:R-:W-:Y:S02]  /*59d0*/  LEA R8, P0, R17, R2, 0x2 ;  /* 0x0000000211087211 */ /* 0x000fe400078010ff */
[----:B---3--:R-:W-:-:S03]  /*59e0*/  SEL R10, R9, RZ, !P5 ;  /* 0x000000ff090a7207 */ /* 0x008fc60006800000 */
[----:B------:R-:W-:Y:S02]  /*59f0*/  IMAD.X R9, R3, 0x1, R14, P0 ;  /* 0x0000000103097824 */ /* 0x000fe400000e060e */
[----:B------:R-:W-:-:S03]  /*5a00*/  IMAD.MOV.U32 R14, RZ, RZ, c[0x0][0x188] ;  /* 0x00006200ff0e7624 */ /* 0x000fc600078e00ff */
[----:B------:R2:W-:Y:S01]  /*5a10*/  LDGSTS.E [R197+0x3800], [R8.64], P3 ;  /* 0x0380000008c57fae */ /* 0x0005e20009921844 */
[----:B------:R-:W-:Y:S01]  /*5a20*/  ISETP.GT.AND P1, PT, R0, 0x5, PT ;  /* 0x000000050000780c */ /* 0x000fe20003f24270 */
[----:B------:R-:W-:Y:S01]  /*5a30*/  IMAD.MOV.U32 R17, RZ, RZ, c[0x0][0x188] ;  /* 0x00006200ff117624 */ /* 0x000fe200078e00ff */
[----:B------:R-:W-:Y:S02]  /*5a40*/  SHF.R.S32.HI R14, RZ, 0x1f, R14 ;  /* 0x0000001fff0e7819 */ /* 0x000fe4000001140e */
[----:B------:R-:W-:Y:S02]  /*5a50*/  ISETP.NE.U32.AND P0, PT, R10, RZ, PT ;  /* 0x000000ff0a00720c */ /* 0x000fe40003f05070 */
[----:B--2---:R-:W-:Y:S01]  /*5a60*/  IADD3 R8, P2, R13, R2, RZ ;  /* 0x000000020d087210 */ /* 0x004fe20007f5e0ff */
[----:B------:R-:W-:Y:S01]  /*5a70*/  IMAD.MOV.U32 R13, RZ, RZ, c[0x0][0x188] ;  /* 0x00006200ff0d7624 */ /* 0x000fe200078e00ff */
[----:B------:R-:W-:Y:S01]  /*5a80*/  SEL R10, RZ, 0x4, !P1 ;  /* 0x00000004ff0a7807 */ /* 0x000fe20004800000 */
[----:B------:R-:W-:-:S03]  /*5a90*/  IMAD R17, R17, 0x5, RZ ;  /* 0x0000000511117824 */ /* 0x000fc600078e02ff */
[----:B------:R-:W-:Y:S02]  /*5aa0*/  SHF.L.U64.HI R13, R13, 0x2, R14 ;  /* 0x000000020d0d7819 */ /* 0x000fe4000001020e */
[----:B------:R-:W-:-:S03]  /*5ab0*/  SEL R10, R10, RZ, !P5 ;  /* 0x000000ff0a0a7207 */ /* 0x000fc60006800000 */
[----:B------:R-:W-:Y:S01]  /*5ac0*/  IMAD.X R9, R3, 0x1, R13, P2 ;  /* 0x0000000103097824 */ /* 0x000fe200010e060d */
[----:B------:R-:W-:Y:S02]  /*5ad0*/  SHF.R.S32.HI R13, RZ, 0x1f, R17 ;  /* 0x0000001fff0d7819 */ /* 0x000fe40000011411 */
[----:B------:R-:W-:Y:S02]  /*5ae0*/  ISETP.GT.AND P1, PT, R0, 0x9, PT ;  /* 0x000000090000780c */ /* 0x000fe40003f24270 */
[----:B------:R-:W-:Y:S02]  /*5af0*/  ISETP.NE.U32.AND P2, PT, R10, RZ, PT ;  /* 0x000000ff0a00720c */ /* 0x000fe40003f45070 */
[C---:B------:R-:W-:Y:S02]  /*5b00*/  SHF.L.U64.HI R13, R17.reuse, 0x2, R13 ;  /* 0x00000002110d7819 */ /* 0x040fe4000001020d */
[----:B------:R-:W-:Y:S01]  /*5b10*/  LEA R10, P3, R17, R2, 0x2 ;  /* 0x00000002110a7211 */ /* 0x000fe200078610ff */
[----:B------:R-:W-:Y:S01]  /*5b20*/  IMAD.MOV.U32 R17, RZ, RZ, c[0x0][0x188] ;  /* 0x00006200ff117624 */ /* 0x000fe200078e00ff */
[----:B------:R-:W-:-:S02]  /*5b30*/  LOP3.LUT R14, R197, 0x20, RZ, 0x3c, !PT ;  /* 0x00000020c50e7812 */ /* 0x000fc400078e3cff */
[----:B------:R-:W-:Y:S01]  /*5b40*/  SEL R12, RZ, 0x4, !P1 ;  /* 0x00000004ff0c7807 */ /* 0x000fe20004800000 */
[----:B------:R-:W-:Y:S02]  /*5b50*/  IMAD R17, R17, 0x9, RZ ;  /* 0x0000000911117824 */ /* 0x000fe400078e02ff */
[----:B------:R2:W-:Y:S01]  /*5b60*/  LDGSTS.E [R14+0x200], [R8.64], P0 ;  /* 0x00200000080e7fae */ /* 0x0005e20008121844 */
[----:B------:R-:W-:Y:S01]  /*5b70*/  SEL R12, R12, RZ, !P5 ;  /* 0x000000ff0c0c7207 */ /* 0x000fe20006800000 */
[----:B------:R-:W-:Y:S01]  /*5b80*/  IMAD.X R11, R3, 0x1, R13, P3 ;  /* 0x00000001030b7824 */ /* 0x000fe200018e060d */
[----:B------:R-:W-:Y:S02]  /*5b90*/  ISETP.GT.AND P0, PT, R0, 0xd, PT ;  /* 0x0000000d0000780c */ /* 0x000fe40003f04270 */
[----:B------:R-:W-:Y:S01]  /*5ba0*/  SHF.R.S32.HI R13, RZ, 0x1f, R17 ;  /* 0x0000001fff0d7819 */ /* 0x000fe20000011411 */
[----:B------:R-:W-:Y:S01]  /*5bb0*/  IMAD.MOV.U32 R15, RZ, RZ, c[0x0][0x188] ;  /* 0x00006200ff0f7624 */ /* 0x000fe200078e00ff */
[----:B------:R-:W-:Y:S01]  /*5bc0*/  ISETP.NE.U32.AND P3, PT, R12, RZ, PT ;  /* 0x000000ff0c00720c */ /* 0x000fe20003f65070 */
[----:B------:R3:W-:Y:S01]  /*5bd0*/  LDGSTS.E [R14+0xa00], [R10.64], P2 ;  /* 0x00a000000a0e7fae */ /* 0x0007e20009121844 */
[----:B------:R-:W-:-:S02]  /*5be0*/  SHF.L.U64.HI R13, R17, 0x2, R13 ;  /* 0x00000002110d7819 */ /* 0x000fc4000001020d */
[----:B--2---:R-:W-:Y:S02]  /*5bf0*/  SEL R9, RZ, 0x4, !P0 ;  /* 0x00000004ff097807 */ /* 0x004fe40004000000 */
[----:B------:R-:W-:Y:S01]  /*5c00*/  LEA R8, P0, R17, R2, 0x2 ;  /* 0x0000000211087211 */ /* 0x000fe200078010ff */
[----:B------:R-:W-:Y:S01]  /*5c10*/  IMAD R15, R15, 0xd, RZ ;  /* 0x0000000d0f0f7824 */ /* 0x000fe200078e02ff */
[----:B------:R-:W-:Y:S02]  /*5c20*/  ISETP.GT.AND P1, PT, R0, 0x11, PT ;  /* 0x000000110000780c */ /* 0x000fe40003f24270 */
[----:B---3--:R-:W-:Y:S01]  /*5c30*/  SEL R10, R9, RZ, !P5 ;  /* 0x000000ff090a7207 */ /* 0x008fe20006800000 */
[----:B------:R-:W-:Y:S01]  /*5c40*/  IMAD.X R9, R3, 0x1, R13, P0 ;  /* 0x0000000103097824 */ /* 0x000fe200000e060d */
[----:B------:R-:W-:Y:S01]  /*5c50*/  SHF.R.S32.HI R13, RZ, 0x1f, R15 ;  /* 0x0000001fff0d7819 */ /* 0x000fe2000001140f */
[----:B------:R-:W-:Y:S01]  /*5c60*/  IMAD.MOV.U32 R17, RZ, RZ, c[0x0][0x188] ;  /* 0x00006200ff117624 */ /* 0x000fe200078e00ff */
[----:B------:R-:W-:-:S02]  /*5c70*/  ISETP.NE.U32.AND P0, PT, R10, RZ, PT ;  /* 0x000000ff0a00720c */ /* 0x000fc40003f05070 */
[----:B------:R2:W-:Y:S01]  /*5c80*/  LDGSTS.E [R14+0x1200], [R8.64], P3 ;  /* 0x01200000080e7fae */ /* 0x0005e20009921844 */
[----:B------:R-:W-:Y:S01]  /*5c90*/  SHF.L.U64.HI R13, R15, 0x2, R13 ;  /* 0x000000020f0d7819 */ /* 0x000fe2000001020d */
[----:B------:R-:W-:Y:S01]  /*5ca0*/  IMAD R17, R17, 0x11, RZ ;  /* 0x0000001111117824 */ /* 0x000fe200078e02ff */
        /* <DEDUP_REMOVED lines=16> */
[----:B------:R-:W-:Y:S01]  /*5db0*/  SHF.R.S32.HI R13, RZ, 0x1f, R17 ;  /* 0x0000001fff0d7819 */ /* 0x000fe20000011411 */
[----:B------:R-:W-:Y:S01]  /*5dc0*/  IMAD.MOV.U32 R15, RZ, RZ, c[0x0][0x188] ;  /* 0x00006200ff0f7624 */ /* 0x000fe200078e00ff */
[----:B------:R-:W-:Y:S01]  /*5dd0*/  ISETP.NE.U32.AND P3, PT, R12, RZ, PT ;  /* 0x000000ff0c00720c */ /* 0x000fe20003f65070 */
[----:B------:R3:W-:Y:S01]  /*5de0*/  LDGSTS.E [R14+0x2200], [R10.64], P2 ;  /* 0x022000000a0e7fae */ /* 0x0007e20009121844 */
[----:B--2---:R-:W-:Y:S02]  /*5df0*/  SEL R9, RZ, 0x4, !P0 ;  /* 0x00000004ff097807 */ /* 0x004fe40004000000 */
[----:B------:R-:W-:-:S02]  /*5e00*/  SHF.L.U64.HI R13, R17, 0x2, R13 ;  /* 0x00000002110d7819 */ /* 0x000fc4000001020d */
[----:B------:R-:W-:Y:S01]  /*5e10*/  LEA R8, P0, R17, R2, 0x2 ;  /* 0x0000000211087211 */ /* 0x000fe200078010ff */
[----:B------:R-:W-:Y:S01]  /*5e20*/  IMAD R15, R15, 0x19, RZ ;  /* 0x000000190f0f7824 */ /* 0x000fe200078e02ff */
[----:B------:R-:W-:Y:S01]  /*5e30*/  ISETP.GT.AND P1, PT, R0, 0x1d, PT ;  /* 0x0000001d0000780c */ /* 0x000fe20003f24270 */
[----:B------:R-:W-:Y:S01]  /*5e40*/  IMAD.MOV.U32 R17, RZ, RZ, c[0x0][0x188] ;  /* 0x00006200ff117624 */ /* 0x000fe200078e00ff */
[----:B---3--:R-:W-:Y:S01]  /*5e50*/  SEL R10, R9, RZ, !P5 ;  /* 0x000000ff090a7207 */ /* 0x008fe20006800000 */
[----:B------:R-:W-:Y:S01]  /*5e60*/  IMAD.X R9, R3, 0x1, R13, P0 ;  /* 0x0000000103097824 */ /* 0x000fe200000e060d */
[----:B------:R-:W-:Y:S01]  /*5e70*/  SHF.R.S32.HI R13, RZ, 0x1f, R15 ;  /* 0x0000001fff0d7819 */ /* 0x000fe2000001140f */
[----:B------:R-:W-:Y:S01]  /*5e80*/  IMAD R17, R17, 0x1d, RZ ;  /* 0x0000001d11117824 */ /* 0x000fe200078e02ff */
[----:B------:R-:W-:Y:S02]  /*5e90*/  ISETP.NE.U32.AND P0, PT, R10, RZ, PT ;  /* 0x000000ff0a00720c */ /* 0x000fe40003f05070 */
[----:B------:R2:W-:Y:S01]  /*5ea0*/  LDGSTS.E [R14+0x2a00], [R8.64], P3 ;  /* 0x02a00000080e7fae */ /* 0x0005e20009921844 */
[----:B------:R-:W-:-:S02]  /*5eb0*/  SHF.L.U64.HI R13, R15, 0x2, R13 ;  /* 0x000000020f0d7819 */ /* 0x000fc4000001020d */
[----:B------:R-:W-:-:S04]  /*5ec0*/  SEL R10, RZ, 0x4, !P1 ;  /* 0x00000004ff0a7807 */ /* 0x000fc80004800000 */
[----:B------:R-:W-:Y:S02]  /*5ed0*/  SEL R10, R10, RZ, !P5 ;  /* 0x000000ff0a0a7207 */ /* 0x000fe40006800000 */
[----:B--2---:R-:W-:-:S05]  /*5ee0*/  LEA R8, P2, R15, R2, 0x2 ;  /* 0x000000020f087211 */ /* 0x004fca00078410ff */
[----:B------:R-:W-:Y:S01]  /*5ef0*/  IMAD.X R9, R3, 0x1, R13, P2 ;  /* 0x0000000103097824 */ /* 0x000fe200010e060d */
[----:B------:R-:W-:Y:S02]  /*5f00*/  SHF.R.S32.HI R13, RZ, 0x1f, R17 ;  /* 0x0000001fff0d7819 */ /* 0x000fe40000011411 */
[----:B------:R-:W-:Y:S02]  /*5f10*/  ISETP.NE.U32.AND P2, PT, R10, RZ, PT ;  /* 0x000000ff0a00720c */ /* 0x000fe40003f45070 */
[C---:B------:R-:W-:Y:S01]  /*5f20*/  SHF.L.U64.HI R13, R17.reuse, 0x2, R13 ;  /* 0x00000002110d7819 */ /* 0x040fe2000001020d */
[----:B------:R2:W-:Y:S01]  /*5f30*/  LDGSTS.E [R14+0x3200], [R8.64], P0 ;  /* 0x03200000080e7fae */ /* 0x0005e20008121844 */
[----:B------:R-:W-:Y:S02]  /*5f40*/  LEA R10, P3, R17, R2, 0x2 ;  /* 0x00000002110a7211 */ /* 0x000fe400078610ff */
[----:B------:R-:W-:-:S03]  /*5f50*/  ISETP.GT.AND P1, PT, R0, 0x2, PT ;  /* 0x000000020000780c */ /* 0x000fc60003f24270 */
[----:B------:R-:W-:Y:S02]  /*5f60*/  IMAD.X R11, R3, 0x1, R13, P3 ;  /* 0x00000001030b7824 */ /* 0x000fe400018e060d */
[----:B------:R-:W-:Y:S01]  /*5f70*/  IMAD.MOV.U32 R13, RZ, RZ, c[0x0][0x188] ;  /* 0x00006200ff0d7624 */ /* 0x000fe200078e00ff */
[----:B------:R-:W-:Y:S02]  /*5f80*/  SEL R12, RZ, 0x4, !P1 ;  /* 0x00000004ff0c7807 */ /* 0x000fe40004800000 */
[----:B------:R-:W-:Y:S01]  /*5f90*/  ISETP.GT.AND P0, PT, R0, 0x6, PT ;  /* 0x000000060000780c */ /* 0x000fe20003f04270 */
[----:B------:R-:W-:Y:S01]  /*5fa0*/  IMAD.SHL.U32 R13, R13, 0x2, RZ ;  /* 0x000000020d0d7824 */ /* 0x000fe200078e00ff */
[----:B------:R-:W-:Y:S01]  /*5fb0*/  SEL R12, R12, RZ, !P5 ;  /* 0x000000ff0c0c7207 */ /* 0x000fe20006800000 */
[----:B------:R3:W-:Y:S01]  /*5fc0*/  LDGSTS.E [R14+0x3a00], [R10.64], P2 ;  /* 0x03a000000a0e7fae */ /* 0x0007e20009121844 */
[----:B------:R-:W-:Y:S02]  /*5fd0*/  IMAD.MOV.U32 R15, RZ, RZ, c[0x0][0x188] ;  /* 0x00006200ff0f7624 */ /* 0x000fe400078e00ff */
[----:B------:R-:W-:-:S02]  /*5fe0*/  ISETP.NE.U32.AND P3, PT, R12, RZ, PT ;  /* 0x000000ff0c00720c */ /* 0x000fc40003f65070 */
[----:B--2---:R-:W-:Y:S02]  /*5ff0*/  SEL R9, RZ, 0x4, !P0 ;  /* 0x00000004ff097807 */ /* 0x004fe40004000000 */
[----:B------:R-:W-:Y:S02]  /*6000*/  LEA R8, P0, R13, R2, 0x2 ;  /* 0x000000020d087211 */ /* 0x000fe400078010ff */
[----:B---3--:R-:W-:Y:S01]  /*6010*/  SHF.R.S32.HI R14, RZ, 0x1f, R13 ;  /* 0x0000001fff0e7819 */ /* 0x008fe2000001140d */
[----:B------:R-:W-:-:S03]  /*6020*/  IMAD R15, R15, 0x6, RZ ;  /* 0x000000060f0f7824 */ /* 0x000fc600078e02ff */
[----:B------:R-:W-:Y:S02]  /*6030*/  SHF.L.U64.HI R14, R13, 0x2, R14 ;  /* 0x000000020d0e7819 */ /* 0x000fe4000001020e */
[----:B------:R-:W-:Y:S02]  /*6040*/  SEL R10, R9, RZ, !P5 ;  /* 0x000000ff090a7207 */ /* 0x000fe40006800000 */
[----:B------:R-:W-:Y:S01]  /*6050*/  LOP3.LUT R13, R197, 0x40, RZ, 0x3c, !PT ;  /* 0x00000040c50d7812 */ /* 0x000fe200078e3cff */
[----:B------:R-:W-:Y:S01]  /*6060*/  IMAD.X R9, R3, 0x1, R14, P0 ;  /* 0x0000000103097824 */ /* 0x000fe200000e060e */
[----:B------:R-:W-:Y:S01]  /*6070*/  SHF.R.S32.HI R14, RZ, 0x1f, R15 ;  /* 0x0000001fff0e7819 */ /* 0x000fe2000001140f */
[----:B------:R-:W-:Y:S01]  /*6080*/  IMAD.MOV.U32 R17, RZ, RZ, c[0x0][0x188] ;  /* 0x00006200ff117624 */ /* 0x000fe200078e00ff */
[----:B------:R-:W-:Y:S02]  /*6090*/  ISETP.GT.AND P1, PT, R0, 0xa, PT ;  /* 0x0000000a0000780c */ /* 0x000fe40003f24270 */
[----:B------:R2:W-:Y:S01]  /*60a0*/  LDGSTS.E [R13+0x400], [R8.64], P3 ;  /* 0x00400000080d7fae */ /* 0x0005e20009921844 */
[----:B------:R-:W-:Y:S01]  /*60b0*/  ISETP.NE.U32.AND P0, PT, R10, RZ, PT ;  /* 0x000000ff0a00720c */ /* 0x000fe20003f05070 */
[----:B------:R-:W-:Y:S01]  /*60c0*/  IMAD R17, R17, 0xa, RZ ;  /* 0x0000000a11117824 */ /* 0x000fe200078e02ff */
[----:B------:R-:W-:-:S02]  /*60d0*/  SHF.L.U64.HI R14, R15, 0x2, R14 ;  /* 0x000000020f0e7819 */ /* 0x000fc4000001020e */
[----:B------:R-:W-:Y:S02]  /*60e0*/  SEL R10, RZ, 0x4, !P1 ;  /* 0x00000004ff0a7807 */ /* 0x000fe40004800000 */
[----:B--2---:R-:W-:Y:S02]  /*60f0*/  LEA R8, P2, R15, R2, 0x2 ;  /* 0x000000020f087211 */ /* 0x004fe400078410ff */
[----:B------:R-:W-:-:S03]  /*6100*/  SEL R10, R10, RZ, !P5 ;  /* 0x000000ff0a0a7207 */ /* 0x000fc60006800000 */
        /* <DEDUP_REMOVED lines=38> */
[----:B------:R-:W-:Y:S01]  /*6370*/  LEA R10, P3, R17, R2, 0x2 ;  /* 0x00000002110a7211 */ /* 0x000fe200078610ff */
[----:B------:R-:W-:Y:S01]  /*6380*/  IMAD.MOV.U32 R17, RZ, RZ, c[0x0][0x188] ;  /* 0x00006200ff117624 */ /* 0x000fe200078e00ff */
[----:B------:R-:W-:-:S03]  /*6390*/  ISETP.GT.AND P1, PT, R0, 0x1a, PT ;  /* 0x0000001a0000780c */ /* 0x000fc60003f24270 */
[----:B------:R-:W-:Y:S01]  /*63a0*/  IMAD R17, R17, 0x1a, RZ ;  /* 0x0000001a11117824 */ /* 0x000fe200078e02ff */
[----:B------:R-:W-:Y:S01]  /*63b0*/  SEL R12, RZ, 0x4, !P1 ;  /* 0x00000004ff0c7807 */ /* 0x000fe20004800000 */
[----:B------:R-:W-:Y:S01]  /*63c0*/  IMAD.X R11, R3, 0x1, R14, P3 ;  /* 0x00000001030b7824 */ /* 0x000fe200018e060e */
[----:B------:R-:W-:Y:S02]  /*63d0*/  ISETP.GT.AND P0, PT, R0, 0x1e, PT ;  /* 0x0000001e0000780c */ /* 0x000fe40003f04270 */
[----:B------:R-:W-:Y:S02]  /*63e0*/  SEL R12, R12, RZ, !P5 ;  /* 0x000000ff0c0c7207 */ /* 0x000fe40006800000 */
[----:B------:R-:W-:Y:S01]  /*63f0*/  SHF.R.S32.HI R14, RZ, 0x1f, R17 ;  /* 0x0000001fff0e7819 */ /* 0x000fe20000011411 */
[----:B------:R3:W-:Y:S01]  /*6400*/  LDGSTS.E [R13+0x2c00], [R10.64], P2 ;  /* 0x02c000000a0d7fae */ /* 0x0007e20009121844 */
[----:B--2---:R-:W-:Y:S02]  /*6410*/  SEL R9, RZ, 0x4, !P0 ;  /* 0x00000004ff097807 */ /* 0x004fe40004000000 */
[----:B------:R-:W-:-:S02]  /*6420*/  ISETP.NE.U32.AND P3, PT, R12, RZ, PT ;  /* 0x000000ff0c00720c */ /* 0x000fc40003f65070 */
[C---:B------:R-:W-:Y:S02]  /*6430*/  SHF.L.U64.HI R14, R17.reuse, 0x2, R14 ;  /* 0x00000002110e7819 */ /* 0x040fe4000001020e */
[----:B------:R-:W-:Y:S01]  /*6440*/  LEA R8, P0, R17, R2, 0x2 ;  /* 0x0000000211087211 */ /* 0x000fe200078010ff */
[----:B------:R-:W-:Y:S01]  /*6450*/  IMAD.MOV.U32 R17, RZ, RZ, c[0x0][0x188] ;  /* 0x00006200ff117624 */ /* 0x000fe200078e00ff */
[----:B------:R-:W-:Y:S03]  /*6460*/  HMMA.1688.F32.TF32 R180, R204, R18, R48 ;  /* 0x00000012ccb4723c */ /* 0x000fe60000081030 */
[----:B------:R-:W-:Y:S01]  /*6470*/  IMAD R17, R17, 0x1e, RZ ;  /* 0x0000001e11117824 */ /* 0x000fe200078e02ff */
[----:B---3--:R-:W-:Y:S01]  /*6480*/  SEL R10, R9, RZ, !P5 ;  /* 0x000000ff090a7207 */ /* 0x008fe20006800000 */
[----:B------:R-:W-:Y:S01]  /*6490*/  IMAD.X R9, R3, 0x1, R14, P0 ;  /* 0x0000000103097824 */ /* 0x000fe200000e060e */
[----:B------:R-:W-:-:S02]  /*64a0*/  ISETP.GT.AND P1, PT, R0, 0x3, PT ;  /* 0x000000030000780c */ /* 0x000fc40003f24270 */
[----:B------:R-:W-:Y:S01]  /*64b0*/  HMMA.1688.F32.TF32 R48, R204, R30, R60 ;  /* 0x0000001ecc30723c */ /* 0x000fe2000008103c */
[----:B------:R-:W2:Y:S01]  /*64c0*/  LDL.LU.64 R62, [R1+0x30] ;  /* 0x00003000013e7983 */ /* 0x000ea20000300a00 */
[----:B------:R-:W-:-:S03]  /*64d0*/  SHF.R.S32.HI R14, RZ, 0x1f, R17 ;  /* 0x0000001fff0e7819 */ /* 0x000fc60000011411 */
[----:B------:R-:W3:Y:S01]  /*64e0*/  LDL.LU.64 R60, [R1+0x20] ;  /* 0x00002000013c7983 */ /* 0x000ee20000300a00 */
[----:B------:R-:W-:Y:S02]  /*64f0*/  ISETP.NE.U32.AND P0, PT, R10, RZ, PT ;  /* 0x000000ff0a00720c */ /* 0x000fe40003f05070 */
[----:B------:R-:W-:Y:S01]  /*6500*/  HMMA.1688.F32.TF32 R44, R204, R26, R56 ;  /* 0x0000001acc2c723c */ /* 0x000fe20000081038 */
[----:B------:R-:W5:Y:S01]  /*6510*/  LDL.LU.64 R58, [R1+0x10] ;  /* 0x00001000013a7983 */ /* 0x000f620000300a00 */
[----:B------:R-:W-:-:S03]  /*6520*/  SEL R10, RZ, 0x4, !P1 ;  /* 0x00000004ff0a7807 */ /* 0x000fc60004800000 */
[----:B------:R-:W5:Y:S01]  /*6530*/  LDL.LU.64 R56, [R1] ;  /* 0x0000000001387983 */ /* 0x000f620000300a00 */
[C---:B------:R-:W-:Y:S02]  /*6540*/  SHF.L.U64.HI R14, R17.reuse, 0x2, R14 ;  /* 0x00000002110e7819 */ /* 0x040fe4000001020e */
[-C--:B------:R-:W-:Y:S01]  /*6550*/  HMMA.1688.F32.TF32 R80, R192, R18.reuse, R80 ;  /* 0x00000012c050723c */ /* 0x080fe20000081050 */
[----:B------:R1:W-:Y:S07]  /*6560*/  LDGSTS.E [R13+0x3400], [R8.64], P3 ;  /* 0x03400000080d7fae */ /* 0x0003ee0009921844 */
[----:B------:R-:W-:Y:S01]  /*6570*/  HMMA.1688.F32.TF32 R112, R172, R18, R112 ;  /* 0x00000012ac70723c */ /* 0x000fe20000081070 */
[----:B-1----:R-:W-:-:S07]  /*6580*/  LEA R8, P1, R17, R2, 0x2 ;  /* 0x0000000211087211 */ /* 0x002fce00078210ff */
[----:B------:R-:W-:Y:S01]  /*6590*/  HMMA.1688.F32.TF32 R40, R168, R18, R144 ;  /* 0x00000012a828723c */ /* 0x000fe20000081090 */
[----:B------:R-:W5:Y:S04]  /*65a0*/  LDL.LU.64 R18, [R1+0x18] ;  /* 0x0000180001127983 */ /* 0x000f680000300a00 */
[----:B------:R-:W5:Y:S01]  /*65b0*/  LDL.LU.64 R16, [R1+0x8] ;  /* 0x0000080001107983 */ /* 0x000f620000300a00 */
[----:B------:R-:W-:Y:S01]  /*65c0*/  IMAD.X R9, R3, 0x1, R14, P1 ;  /* 0x0000000103097824 */ /* 0x000fe200008e060e */
[----:B------:R-:W-:-:S04]  /*65d0*/  ISETP.GT.AND P3, PT, R0, 0xb, PT ;  /* 0x0000000b0000780c */ /* 0x000fc80003f64270 */
[----:B------:R1:W-:Y:S01]  /*65e0*/  LDGSTS.E [R13+0x3c00], [R8.64], P0 ;  /* 0x03c00000080d7fae */ /* 0x0003e20008121844 */
[----:B------:R-:W-:Y:S01]  /*65f0*/  ISETP.GT.AND P4, PT, R0, 0xf, PT ;  /* 0x0000000f0000780c */ /* 0x000fe20003f84270 */
[----:B------:R-:W-:Y:S01]  /*6600*/  IMAD.MOV.U32 R14, RZ, RZ, c[0x0][0x188] ;  /* 0x00006200ff0e7624 */ /* 0x000fe200078e00ff */
[----:B------:R-:W-:Y:S01]  /*6610*/  SEL R10, R10, RZ, !P5 ;  /* 0x000000ff0a0a7207 */ /* 0x000fe20006800000 */
[----:B-1----:R-:W-:Y:S01]  /*6620*/  IMAD.MOV.U32 R13, RZ, RZ, c[0x0][0x188] ;  /* 0x00006200ff0d7624 */ /* 0x002fe200078e00ff */
[----:B------:R-:W-:-:S03]  /*6630*/  SEL R8, RZ, 0x4, !P3 ;  /* 0x00000004ff087807 */ /* 0x000fc60005800000 */
[----:B------:R-:W-:Y:S01]  /*6640*/  IMAD R13, R13, 0x3, RZ ;  /* 0x000000030d0d7824 */ /* 0x000fe200078e02ff */
[----:B------:R-:W-:Y:S02]  /*6650*/  SEL R8, R8, RZ, !P5 ;  /* 0x000000ff08087207 */ /* 0x000fe40006800000 */
[----:B------:R-:W-:Y:S02]  /*6660*/  SEL R9, RZ, 0x4, !P4 ;  /* 0x00000004ff097807 */ /* 0x000fe40006000000 */
[----:B------:R-:W-:Y:S02]  /*6670*/  SHF.R.S32.HI R12, RZ, 0x1f, R13 ;  /* 0x0000001fff0c7819 */ /* 0x000fe4000001140d */
[----:B------:R-:W-:Y:S02]  /*6680*/  ISETP.GT.AND P2, PT, R0, 0x7, PT ;  /* 0x000000070000780c */ /* 0x000fe40003f44270 */
[----:B------:R-:W-:Y:S01]  /*6690*/  ISETP.NE.U32.AND P6, PT, R8, RZ, PT ;  /* 0x000000ff0800720c */ /* 0x000fe20003fc5070 */
[----:B------:R-:W-:Y:S01]  /*66a0*/  IMAD R14, R14, 0x7, RZ ;  /* 0x000000070e0e7824 */ /* 0x000fe200078e02ff */
[----:B------:R-:W-:-:S02]  /*66b0*/  ISETP.NE.U32.AND P1, PT, R10, RZ, PT ;  /* 0x000000ff0a00720c */ /* 0x000fc40003f25070 */
[----:B------:R-:W-:Y:S02]  /*66c0*/  SEL R9, R9, RZ, !P5 ;  /* 0x000000ff09097207 */ /* 0x000fe40006800000 */
[C---:B------:R-:W-:Y:S02]  /*66d0*/  LEA R8, P4, R13.reuse, R2, 0x2 ;  /* 0x000000020d087211 */ /* 0x040fe400078810ff */
[----:B------:R-:W-:Y:S02]  /*66e0*/  SHF.L.U64.HI R12, R13, 0x2, R12 ;  /* 0x000000020d0c7819 */ /* 0x000fe4000001020c */
[----:B------:R-:W-:Y:S02]  /*66f0*/  SEL R10, RZ, 0x4, !P2 ;  /* 0x00000004ff0a7807 */ /* 0x000fe40005000000 */
[----:B------:R-:W-:Y:S02]  /*6700*/  ISETP.GT.AND P2, PT, R0, 0x13, PT ;  /* 0x000000130000780c */ /* 0x000fe40003f44270 */
[----:B------:R-:W-:Y:S01]  /*6710*/  ISETP.NE.U32.AND P3, PT, R9, RZ, PT ;  /* 0x000000ff0900720c */ /* 0x000fe20003f65070 */
[----:B------:R-:W-:Y:S01]  /*6720*/  IMAD.X R9, R3, 0x1, R12, P4 ;  /* 0x0000000103097824 */ /* 0x000fe200020e060c */
[----:B------:R-:W-:Y:S01]  /*6730*/  SEL R10, R10, RZ, !P5 ;  /* 0x000000ff0a0a7207 */ /* 0x000fe20006800000 */
[----:B------:R-:W-:Y:S01]  /*6740*/  IMAD.MOV.U32 R12, RZ, RZ, c[0x0][0x188] ;  /* 0x00006200ff0c7624 */ /* 0x000fe200078e00ff */
[----:B------:R-:W-:-:S02]  /*6750*/  SEL R11, RZ, 0x4, !P2 ;  /* 0x00000004ff0b7807 */ /* 0x000fc40005000000 */
[----:B------:R-:W-:Y:S01]  /*6760*/  SHF.R.S32.HI R13, RZ, 0x1f, R14 ;  /* 0x0000001fff0d7819 */ /* 0x000fe2000001140e */
[C---:B------:R-:W-:Y:S01]  /*6770*/  HMMA.1688.F32.TF32 R176, R204.reuse, R22, R52 ;  /* 0x00000016ccb0723c */ /* 0x040fe20000081034 */
[----:B------:R-:W-:Y:S01]  /*6780*/  ISETP.NE.U32.AND P0, PT, R10, RZ, PT ;  /* 0x000000ff0a00720c */ /* 0x000fe20003f05070 */
[----:B------:R-:W-:Y:S01]  /*6790*/  IMAD R12, R12, 0xb, RZ ;  /* 0x0000000b0c0c7824 */ /* 0x000fe200078e02ff */
[----:B------:R-:W-:Y:S02]  /*67a0*/  SEL R11, R11, RZ, !P5 ;  /* 0x000000ff0b0b7207 */ /* 0x000fe40006800000 */
[C---:B------:R-:W-:Y:S02]  /*67b0*/  LEA R10, P2, R14.reuse, R2, 0x2 ;  /* 0x000000020e0a7211 */ /* 0x040fe400078410ff */
[----:B------:R-:W-:Y:S01]  /*67c0*/  SHF.L.U64.HI R13, R14, 0x2, R13 ;  /* 0x000000020e0d7819 */ /* 0x000fe2000001020d */
[----:B------:R-:W-:Y:S01]  /*67d0*/  HMMA.1688.F32.TF32 R52, R204, R34, R64 ;  /* 0x00000022cc34723c */ /* 0x000fe20000081040 */
[----:B------:R-:W1:Y:S01]  /*67e0*/  S2R R67, SR_TID.X ;  /* 0x0000000000437919 */ /* 0x000e620000002100 */
[----:B------:R-:W-:-:S02]  /*67f0*/  ISETP.NE.U32.AND P4, PT, R11, RZ, PT ;  /* 0x000000ff0b00720c */ /* 0x000fc40003f85070 */
[----:B------:R-:W-:Y:S01]  /*6800*/  IMAD.X R11, R3, 0x1, R13, P2 ;  /* 0x00000001030b7824 */ /* 0x000fe200010e060d */
[----:B------:R-:W-:Y:S02]  /*6810*/  SHF.R.S32.HI R14, RZ, 0x1f, R12 ;  /* 0x0000001fff0e7819 */ /* 0x000fe4000001140c */
[----:B------:R-:W-:Y:S01]  /*6820*/  LOP3.LUT R65, R197, 0x60, RZ, 0x3c, !PT ;  /* 0x00000060c5417812 */ /* 0x000fe200078e3cff */
[----:B------:R-:W-:Y:S01]  /*6830*/  IMAD.MOV.U32 R13, RZ, RZ, c[0x0][0x188] ;  /* 0x00006200ff0d7624 */ /* 0x000fe200078e00ff */
[----:B------:R-:W-:-:S03]  /*6840*/  SHF.L.U64.HI R14, R12, 0x2, R14 ;  /* 0x000000020c0e7819 */ /* 0x000fc6000001020e */
[----:B------:R4:W-:Y:S01]  /*6850*/  LDGSTS.E [R65+0x600], [R8.64], P1 ;  /* 0x0060000008417fae */ /* 0x0009e20008921844 */
[----:B------:R-:W-:Y:S01]  /*6860*/  IMAD R13, R13, 0xf, RZ ;  /* 0x0000000f0d0d7824 */ /* 0x000fe200078e02ff */
[----:B------:R-:W-:Y:S01]  /*6870*/  ISETP.GT.AND P2, PT, R0, 0x17, PT ;  /* 0x000000170000780c */ /* 0x000fe20003f44270 */
[----:B------:R-:W-:Y:S01]  /*6880*/  IMAD.MOV.U32 R66, RZ, RZ, c[0x0][0x188] ;  /* 0x00006200ff427624 */ /* 0x000fe200078e00ff */
[----:B------:R1:W-:Y:S01]  /*6890*/  LDGSTS.E [R65+0xe00], [R10.64], P0 ;  /* 0x00e000000a417fae */ /* 0x0003e20008121844 */
[----:B----4-:R-:W-:-:S05]  /*68a0*/  LEA R8, P1, R12, R2, 0x2 ;  /* 0x000000020c087211 */ /* 0x010fca00078210ff */
[----:B------:R-:W-:Y:S01]  /*68b0*/  IMAD.X R9, R3, 0x1, R14, P1 ;  /* 0x0000000103097824 */ /* 0x000fe200008e060e */
[----:B------:R-:W-:Y:S01]  /*68c0*/  SHF.R.S32.HI R14, RZ, 0x1f, R13 ;  /* 0x0000001fff0e7819 */ /* 0x000fe2000001140d */
[----:B------:R-:W-:Y:S01]  /*68d0*/  IMAD R66, R66, 0x13, RZ ;  /* 0x0000001342427824 */ /* 0x000fe200078e02ff */
[----:B------:R-:W-:Y:S02]  /*68e0*/  SEL R12, RZ, 0x4, !P2 ;  /* 0x00000004ff0c7807 */ /* 0x000fe40005000000 */
[----:B------:R-:W-:Y:S01]  /*68f0*/  ISETP.GT.AND P0, PT, R0, 0x1b, PT ;  /* 0x0000001b0000780c */ /* 0x000fe20003f04270 */
[----:B------:R-:W-:Y:S01]  /*6900*/  IMAD.MOV.U32 R64, RZ, RZ, c[0x0][0x188] ;  /* 0x00006200ff407624 */ /* 0x000fe200078e00ff */
[C---:B-1----:R-:W-:Y:S01]  /*6910*/  LEA R10, P1, R13.reuse, R2, 0x2 ;  /* 0x000000020d0a7211 */ /* 0x042fe200078210ff */
[----:B------:R1:W-:Y:S01]  /*6920*/  LDGSTS.E [R65+0x1600], [R8.64], P6 ;  /* 0x0160000008417fae */ /* 0x0003e2000b121844 */
[----:B------:R-:W-:Y:S02]  /*6930*/  SHF.L.U64.HI R14, R13, 0x2, R14 ;  /* 0x000000020d0e7819 */ /* 0x000fe4000001020e */
[----:B------:R-:W-:-:S02]  /*6940*/  SEL R12, R12, RZ, !P5 ;  /* 0x000000ff0c0c7207 */ /* 0x000fc40006800000 */
[----:B------:R-:W-:Y:S01]  /*6950*/  SEL R13, RZ, 0x4, !P0 ;  /* 0x00000004ff0d7807 */ /* 0x000fe20004000000 */
[----:B------:R-:W-:Y:S01]  /*6960*/  IMAD.X R11, R3, 0x1, R14, P1 ;  /* 0x00000001030b7824 */ /* 0x000fe200008e060e */
[----:B------:R-:W-:Y:S02]  /*6970*/  ISETP.GT.AND P0, PT, R0, 0x1f, PT ;  /* 0x0000001f0000780c */ /* 0x000fe40003f04270 */
[----:B------:R-:W-:Y:S02]  /*6980*/  SHF.R.S32.HI R15, RZ, 0x1f, R66 ;  /* 0x0000001fff0f7819 */ /* 0x000fe40000011442 */
[----:B------:R-:W-:Y:S01]  /*6990*/  LOP3.LUT R14, R67, 0x1f, RZ, 0xc0, !PT ;  /* 0x0000001f430e7812 */ /* 0x000fe200078ec0ff */
[----:B------:R-:W-:Y:S01]  /*69a0*/  IMAD R64, R64, 0x17, RZ ;  /* 0x0000001740407824 */ /* 0x000fe200078e02ff */
[----:B------:R-:W-:Y:S01]  /*69b0*/  ISETP.NE.U32.AND P2, PT, R12, RZ, PT ;  /* 0x000000ff0c00720c */ /* 0x000fe20003f45070 */
[----:B------:R4:W-:Y:S01]  /*69c0*/  LDGSTS.E [R65+0x1e00], [R10.64], P3 ;  /* 0x01e000000a417fae */ /* 0x0009e20009921844 */
[----:B------:R-:W-:-:S02]  /*69d0*/  SEL R12, RZ, 0x4, !P0 ;  /* 0x00000004ff0c7807 */ /* 0x000fc40004000000 */
[C---:B-1----:R-:W-:Y:S02]  /*69e0*/  LEA R8, P6, R66.reuse, R2, 0x2 ;  /* 0x0000000242087211 */ /* 0x042fe400078c10ff */
[----:B------:R-:W-:Y:S02]  /*69f0*/  SHF.L.U64.HI R15, R66, 0x2, R15 ;  /* 0x00000002420f7819 */ /* 0x000fe4000001020f */
[----:B------:R-:W-:Y:S01]  /*6a00*/  ISETP.GE.AND P0, PT, R14, R0, PT ;  /* 0x000000000e00720c */ /* 0x000fe20003f06270 */
[----:B------:R-:W-:Y:S02]  /*6a10*/  IMAD.MOV.U32 R14, RZ, RZ, c[0x0][0x188] ;  /* 0x00006200ff0e7624 */ /* 0x000fe400078e00ff */
[----:B------:R-:W-:Y:S02]  /*6a20*/  IMAD.MOV.U32 R67, RZ, RZ, c[0x0][0x188] ;  /* 0x00006200ff437624 */ /* 0x000fe400078e00ff */
[----:B------:R-:W-:Y:S01]  /*6a30*/  IMAD.X R9, R3, 0x1, R15, P6 ;  /* 0x0000000103097824 */ /* 0x000fe200030e060f */
[----:B------:R-:W-:Y:S01]  /*6a40*/  SHF.R.S32.HI R15, RZ, 0x1f, R64 ;  /* 0x0000001fff0f7819 */ /* 0x000fe20000011440 */
[----:B------:R-:W-:Y:S01]  /*6a50*/  IMAD R14, R14, 0x1b, RZ ;  /* 0x0000001b0e0e7824 */ /* 0x000fe200078e02ff */
[----:B------:R-:W-:Y:S01]  /*6a60*/  SEL R13, R13, RZ, !P5 ;  /* 0x000000ff0d0d7207 */ /* 0x000fe20006800000 */
[----:B------:R-:W-:Y:S01]  /*6a70*/  IMAD R67, R67, 0x1f, RZ ;  /* 0x0000001f43437824 */ /* 0x000fe200078e02ff */
[----:B------:R-:W-:Y:S01]  /*6a80*/  SEL R12, R12, RZ, !P5 ;  /* 0x000000ff0c0c7207 */ /* 0x000fe20006800000 */
[----:B------:R1:W-:Y:S01]  /*6a90*/  LDGSTS.E [R65+0x2600], [R8.64], P4 ;  /* 0x0260000008417fae */ /* 0x0003e2000a121844 */
[----:B----4-:R-:W-:-:S02]  /*6aa0*/  LEA R10, P3, R64, R2, 0x2 ;  /* 0x00000002400a7211 */ /* 0x010fc400078610ff */
[----:B------:R-:W-:Y:S02]  /*6ab0*/  SHF.L.U64.HI R15, R64, 0x2, R15 ;  /* 0x00000002400f7819 */ /* 0x000fe4000001020f */
[----:B------:R-:W-:Y:S02]  /*6ac0*/  SHF.R.S32.HI R66, RZ, 0x1f, R14 ;  /* 0x0000001fff427819 */ /* 0x000fe4000001140e */
[----:B------:R-:W-:Y:S02]  /*6ad0*/  ISETP.NE.U32.AND P1, PT, R13, RZ, PT ;  /* 0x000000ff0d00720c */ /* 0x000fe40003f25070 */
[----:B------:R-:W-:Y:S02]  /*6ae0*/  SHF.R.S32.HI R64, RZ, 0x1f, R67 ;  /* 0x0000001fff407819 */ /* 0x000fe40000011443 */
[----:B------:R-:W-:Y:S01]  /*6af0*/  SEL R13, RZ, 0x4, P0 ;  /* 0x00000004ff0d7807 */ /* 0x000fe20000000000 */
[----:B------:R-:W-:Y:S01]  /*6b00*/  IMAD.X R11, R3, 0x1, R15, P3 ;  /* 0x00000001030b7824 */ /* 0x000fe200018e060f */
[----:B------:R-:W-:-:S02]  /*6b10*/  ISETP.NE.U32.AND P0, PT, R12, RZ, PT ;  /* 0x000000ff0c00720c */ /* 0x000fc40003f05070 */
[CC--:B------:R-:W-:Y:S02]  /*6b20*/  LEA R12, P6, R14.reuse, R2.reuse, 0x2 ;  /* 0x000000020e0c7211 */ /* 0x0c0fe400078c10ff */
[----:B------:R-:W-:Y:S01]  /*6b30*/  SHF.L.U64.HI R66, R14, 0x2, R66 ;  /* 0x000000020e427819 */ /* 0x000fe20000010242 */
[----:B------:R4:W-:Y:S01]  /*6b40*/  LDGSTS.E [R65+0x2e00], [R10.64], P2 ;  /* 0x02e000000a417fae */ /* 0x0009e20009121844 */
[C---:B------:R-:W-:Y:S02]  /*6b50*/  SHF.L.U64.HI R64, R67.reuse, 0x2, R64 ;  /* 0x0000000243407819 */ /* 0x040fe40000010240 */
[----:B------:R-:W-:-:S05]  /*6b60*/  LEA R14, P3, R67, R2, 0x2 ;  /* 0x00000002430e7211 */ /* 0x000fca00078610ff */
[----:B------:R-:W-:Y:S02]  /*6b70*/  IMAD.X R15, R3, 0x1, R64, P3 ;  /* 0x00000001030f7824 */ /* 0x000fe400018e0640 */
[----:B------:R-:W-:-:S04]  /*6b80*/  IMAD.MOV.U32 R64, RZ, RZ, c[0x0][0x18c] ;  /* 0x00006300ff407624 */ /* 0x000fc800078e00ff */
[----:B------:R-:W-:-:S04]  /*6b90*/  IMAD.SHL.U32 R64, R64, 0x20, RZ ;  /* 0x0000002040407824 */ /* 0x000fc800078e00ff */
[----:B------:R-:W-:-:S04]  /*6ba0*/  IMAD.WIDE R36, R64, 0x4, R36 ;  /* 0x0000000440247825 */ /* 0x000fc800078e0224 */
[----:B--2---:R-:W-:-:S04]  /*6bb0*/  IMAD.WIDE R62, R64, 0x4, R62 ;  /* 0x00000004403e7825 */ /* 0x004fc800078e023e */
[C---:B---3--:R-:W-:Y:S01]  /*6bc0*/  IMAD.WIDE R60, R64.reuse, 0x4, R60 ;  /* 0x00000004403c7825 */ /* 0x048fe200078e023c */
[----:B------:R2:W-:Y:S03]  /*6bd0*/  STL.64 [R1+0x30], R62 ;  /* 0x0000303e01007387 */ /* 0x0005e60000100a00 */
[C---:B-----5:R-:W-:Y:S01]  /*6be0*/  IMAD.WIDE R58, R64.reuse, 0x4, R58 ;  /* 0x00000004403a7825 */ /* 0x060fe200078e023a */
[----:B------:R2:W-:Y:S03]  /*6bf0*/  STL.64 [R1+0x28], R36 ;  /* 0x0000282401007387 */ /* 0x0005e60000100a00 */
[C---:B------:R-:W-:Y:S01]  /*6c00*/  IMAD.WIDE R56, R64.reuse, 0x4, R56 ;  /* 0x0000000440387825 */ /* 0x040fe200078e0238 */
[----:B------:R2:W-:Y:S04]  /*6c10*/  STL.64 [R1+0x20], R60 ;  /* 0x0000203c01007387 */ /* 0x0005e80000100a00 */
[----:B------:R2:W-:Y:S01]  /*6c20*/  STL.64 [R1+0x10], R58 ;  /* 0x0000103a01007387 */ /* 0x0005e20000100a00 */
[----:B------:R-:W-:-:S04]  /*6c30*/  IMAD.WIDE R18, R64, 0x4, R18 ;  /* 0x0000000440127825 */ /* 0x000fc800078e0212 */
[----:B------:R-:W-:Y:S01]  /*6c40*/  IMAD.WIDE R16, R64, 0x4, R16 ;  /* 0x0000000440107825 */ /* 0x000fe200078e0210 */
[----:B------:R2:W-:Y:S04]  /*6c50*/  STL.64 [R1+0x18], R18 ;  /* 0x0000181201007387 */ /* 0x0005e80000100a00 */
[----:B------:R2:W-:Y:S04]  /*6c60*/  STL.64 [R1], R56 ;  /* 0x0000003801007387 */ /* 0x0005e80000100a00 */
[----:B------:R2:W-:Y:S04]  /*6c70*/  STL.64 [R1+0x8], R16 ;  /* 0x0000081001007387 */ /* 0x0005e80000100a00 */
[----:B-1----:R-:W3:Y:S01]  /*6c80*/  LDL R8, [R1+0x38] ;  /* 0x0000380001087983 */ /* 0x002ee20000100800 */
[----:B------:R-:W-:-:S04]  /*6c90*/  SEL R13, R13, RZ, !P5 ;  /* 0x000000ff0d0d7207 */ /* 0x000fc80006800000 */
[----:B------:R-:W-:Y:S01]  /*6ca0*/  ISETP.NE.U32.AND P5, PT, R13, RZ, PT ;  /* 0x000000ff0d00720c */ /* 0x000fe20003fa5070 */
[----:B------:R-:W-:Y:S02]  /*6cb0*/  IMAD.X R13, R3, 0x1, R66, P6 ;  /* 0x00000001030d7824 */ /* 0x000fe400030e0642 */
[----:B------:R-:W-:-:S03]  /*6cc0*/  IMAD.WIDE R248, R64, 0x4, R248 ;  /* 0x0000000440f87825 */ /* 0x000fc600078e02f8 */
[----:B------:R2:W-:Y:S01]  /*6cd0*/  LDGSTS.E [R65+0x3600], [R12.64], P1 ;  /* 0x036000000c417fae */ /* 0x0005e20008921844 */
[----:B------:R-:W-:-:S03]  /*6ce0*/  IMAD.WIDE R244, R64, 0x4, R244 ;  /* 0x0000000440f47825 */ /* 0x000fc600078e02f4 */
[----:B------:R2:W-:Y:S01]  /*6cf0*/  LDGSTS.E [R65+0x3e00], [R14.64], P0 ;  /* 0x03e000000e417fae */ /* 0x0005e20008121844 */
[----:B------:R-:W-:-:S03]  /*6d00*/  IMAD.WIDE R240, R64, 0x4, R240 ;  /* 0x0000000440f07825 */ /* 0x000fc600078e02f0 */
[----:B------:R-:W0:Y:S01]  /*6d10*/  LDGDEPBAR ;  /* 0x00000000000079af */ /* 0x000e220000000000 */
[----:B------:R-:W-:-:S03]  /*6d20*/  IMAD.WIDE R236, R64, 0x4, R236 ;  /* 0x0000000440ec7825 */ /* 0x000fc600078e02ec */
[----:B------:R2:W-:Y:S01]  /*6d30*/  LDGSTS.E [R5+0x4000], [R62.64], P5 ;  /* 0x040000003e057fae */ /* 0x0005e2000a921844 */
        /* <DEDUP_REMOVED lines=16> */
[----:B----4-:R-:W-:-:S03]  /*6e40*/  LOP3.LUT R10, R5, 0x40, RZ, 0x3c, !PT ;  /* 0x00000040050a7812 */ /* 0x010fc600078e3cff */
[----:B------:R2:W-:Y:S04]  /*6e50*/  LDGSTS.E [R5+0x6400], [R228.64], P5 ;  /* 0x06400000e4057fae */ /* 0x0005e8000a921844 */
[----:B------:R2:W-:Y:S01]  /*6e60*/  LDGSTS.E [R5+0x6800], [R224.64], P5 ;  /* 0x06800000e0057fae */ /* 0x0005e2000a921844 */
[----:B------:R-:W-:-:S03]  /*6e70*/  IMAD.WIDE R250, R64, 0x4, R250 ;  /* 0x0000000440fa7825 */ /* 0x000fc600078e02fa */
[----:B------:R2:W-:Y:S01]  /*6e80*/  LDGSTS.E [R5+0x6c00], [R220.64], P5 ;  /* 0x06c00000dc057fae */ /* 0x0005e2000a921844 */
[----:B------:R-:W-:-:S03]  /*6e90*/  IMAD.WIDE R246, R64, 0x4, R246 ;  /* 0x0000000440f67825 */ /* 0x000fc600078e02f6 */
[----:B------:R2:W-:Y:S01]  /*6ea0*/  LDGSTS.E [R5+0x7000], [R216.64], P5 ;  /* 0x07000000d8057fae */ /* 0x0005e2000a921844 */
[----:B------:R-:W-:-:S03]  /*6eb0*/  IMAD.WIDE R242, R64, 0x4, R242 ;  /* 0x0000000440f27825 */ /* 0x000fc600078e02f2 */
[----:B------:R2:W-:Y:S01]  /*6ec0*/  LDGSTS.E [R5+0x7400], [R212.64], P5 ;  /* 0x07400000d4057fae */ /* 0x0005e2000a921844 */
[----:B------:R-:W-:-:S03]  /*6ed0*/  IADD3 R252, R252, 0x1, RZ ;  /* 0x00000001fcfc7810 */ /* 0x000fc60007ffe0ff */
        /* <DEDUP_REMOVED lines=21> */
[----:B------:R-:W-:-:S03]  /*7030*/  IMAD.MOV.U32 R9, RZ, RZ, c[0x0][0x188] ;  /* 0x00006200ff097624 */ /* 0x000fc600078e00ff */
[----:B------:R2:W-:Y:S04]  /*7040*/  LDGSTS.E [R10+0x6600], [R226.64], P5 ;  /* 0x06600000e20a7fae */ /* 0x0005e8000a921844 */
[----:B------:R2:W-:Y:S04]  /*7050*/  LDGSTS.E [R10+0x6a00], [R222.64], P5 ;  /* 0x06a00000de0a7fae */ /* 0x0005e8000a921844 */
[----:B------:R2:W-:Y:S01]  /*7060*/  LDGSTS.E [R10+0x6e00], [R218.64], P5 ;  /* 0x06e00000da0a7fae */ /* 0x0005e2000a921844 */
[----:B------:R-:W-:Y:S03]  /*7070*/  HMMA.1688.F32.TF32 R84, R192, R22, R84 ;  /* 0x00000016c054723c */ /* 0x000fe60000081054 */
[----:B------:R2:W-:Y:S01]  /*7080*/  LDGSTS.E [R10+0x7200], [R214.64], P5 ;  /* 0x07200000d60a7fae */ /* 0x0005e2000a921844 */
[----:B------:R-:W-:-:S03]  /*7090*/  IMAD.SHL.U32 R9, R9, 0x20, RZ ;  /* 0x0000002009097824 */ /* 0x000fc600078e00ff */
[----:B------:R2:W-:Y:S01]  /*70a0*/  LDGSTS.E [R10+0x7600], [R210.64], P5 ;  /* 0x07600000d20a7fae */ /* 0x0005e2000a921844 */
[C---:B------:R-:W-:Y:S03]  /*70b0*/  HMMA.1688.F32.TF32 R88, R192.reuse, R26, R88 ;  /* 0x0000001ac058723c */ /* 0x040fe60000081058 */
[----:B------:R2:W-:Y:S04]  /*70c0*/  LDGSTS.E [R10+0x7a00], [R202.64], P5 ;  /* 0x07a00000ca0a7fae */ /* 0x0005e8000a921844 */
[----:B------:R2:W-:Y:S01]  /*70d0*/  LDGSTS.E [R10+0x7e00], [R198.64], P5 ;  /* 0x07e00000c60a7fae */ /* 0x0005e2000a921844 */
[----:B------:R-:W-:Y:S03]  /*70e0*/  HMMA.1688.F32.TF32 R92, R192, R30, R92 ;  /* 0x0000001ec05c723c */ /* 0x000fe6000008105c */
[----:B------:R-:W0:Y:S01]  /*70f0*/  LDGDEPBAR ;  /* 0x00000000000079af */ /* 0x000e220000000000 */
[----:B------:R-:W-:-:S04]  /*7100*/  IMAD.WIDE R2, R9, 0x4, R2 ;  /* 0x0000000409027825 */ /* 0x000fc800078e0202 */
[----:B------:R-:W-:Y:S01]  /*7110*/  HMMA.1688.F32.TF32 R96, R192, R34, R96 ;  /* 0x00000022c060723c */ /* 0x000fe20000081060 */
[----:B------:R-:W-:-:S07]  /*7120*/  IADD3 R0, R0, -0x20, RZ ;  /* 0xffffffe000007810 */ /* 0x000fce0007ffe0ff */
[C---:B------:R-:W-:Y:S08]  /*7130*/  HMMA.1688.F32.TF32 R116, R172.reuse, R22, R116 ;  /* 0x00000016ac74723c */ /* 0x040ff00000081074 */
[C---:B------:R-:W-:Y:S08]  /*7140*/  HMMA.1688.F32.TF32 R120, R172.reuse, R26, R120 ;  /* 0x0000001aac78723c */ /* 0x040ff00000081078 */
[C---:B------:R-:W-:Y:S08]  /*7150*/  HMMA.1688.F32.TF32 R124, R172.reuse, R30, R124 ;  /* 0x0000001eac7c723c */ /* 0x040ff0000008107c */
[----:B------:R-:W-:Y:S08]  /*7160*/  HMMA.1688.F32.TF32 R128, R172, R34, R128 ;  /* 0x00000022ac80723c */ /* 0x000ff00000081080 */
[-C--:B------:R-:W-:Y:S08]  /*7170*/  HMMA.1688.F32.TF32 R68, R204, R38.reuse, R68 ;  /* 0x00000026cc44723c */ /* 0x080ff00000081044 */
[-C--:B------:R-:W-:Y:S08]  /*7180*/  HMMA.1688.F32.TF32 R100, R192, R38.reuse, R100 ;  /* 0x00000026c064723c */ /* 0x080ff00000081064 */
[----:B------:R-:W-:Y:S08]  /*7190*/  HMMA.1688.F32.TF32 R132, R172, R38, R132 ;  /* 0x00000026ac84723c */ /* 0x000ff00000081084 */
[C---:B------:R-:W-:Y:S08]  /*71a0*/  HMMA.1688.F32.TF32 R20, R168.reuse, R22, R148 ;  /* 0x00000016a814723c */ /* 0x040ff00000081094 */
[C---:B------:R-:W-:Y:S08]  /*71b0*/  HMMA.1688.F32.TF32 R24, R168.reuse, R26, R152 ;  /* 0x0000001aa818723c */ /* 0x040ff00000081098 */
[C---:B------:R-:W-:Y:S08]  /*71c0*/  HMMA.1688.F32.TF32 R28, R168.reuse, R30, R156 ;  /* 0x0000001ea81c723c */ /* 0x040ff0000008109c */
[C---:B------:R-:W-:Y:S08]  /*71d0*/  HMMA.1688.F32.TF32 R32, R168.reuse, R34, R160 ;  /* 0x00000022a820723c */ /* 0x040ff000000810a0 */
[----:B------:R-:W-:Y:S01]  /*71e0*/  HMMA.1688.F32.TF32 R164, R168, R38, R164 ;  /* 0x00000026a8a4723c */ /* 0x000fe200000810a4 */
[----:B---3--:R-:W-:-:S13]  /*71f0*/  ISETP.NE.U32.AND P0, PT, R8, R252, PT ;  /* 0x000000fc0800720c */ /* 0x008fda0003f05070 */
[----:B--2---:R-:W-:Y:S01]  /*7200*/  @!P0 CALL.REL.NOINC `(.L_x_1) ;  /* 0x0000001000008944 */ /* 0x004fe20003c00000 */
[----:B------:R-:W-:Y:S05]  /*7210*/  BRA `(.L_x_2) ;  /* 0xffffd64000007947 */ /* 0x000fea000383ffff */
.L_x_1:
[----:B--2---:R-:W2:Y:S01]  /*7220*/  LDL.LU R9, [R1+0x40] ;  /* 0x0000400001097983 */ /* 0x004ea20000300800 */
[----:B------:R-:W-:-:S04]  /*7230*/  DEPBAR.LE SB0, 0x0 ;  /* 0x000080000000791a */ /* 0x000fc80000000000 */
[----:B------:R-:W3:Y:S04]  /*7240*/  LDL.LU R145, [R1+0x3c] ;  /* 0x00003c0001917983 */ /* 0x000ee80000300800 */
[----:B------:R-:W1:Y:S01]  /*7250*/  S2R R8, SR_TID.X ;  /* 0x0000000000087919 */ /* 0x000e620000002100 */
[----:B------:R-:W-:Y:S01]  /*7260*/  IADD3 R2, R6, 0x2, RZ ;  /* 0x0000000206027810 */ /* 0x000fe20007ffe0ff */
[----:B-1----:R-:W-:-:S05]  /*7270*/  IMAD.SHL.U32 R0, R8, 0x200, RZ ;  /* 0x0000020008007824 */ /* 0x002fca00078e00ff */
[----:B------:R-:W-:Y:S01]  /*7280*/  LOP3.LUT R0, R0, 0x3000, RZ, 0xc0, !PT ;  /* 0x0000300000007812 */ /* 0x000fe200078ec0ff */
[----:B------:R-:W-:Y:S02]  /*7290*/  IMAD.MOV.U32 R10, RZ, RZ, R184 ;  /* 0x000000ffff0a7224 */ /* 0x000fe400078e00b8 */
[----:B------:R-:W-:Y:S02]  /*72a0*/  IMAD.MOV.U32 R11, RZ, RZ, R185 ;  /* 0x000000ffff0b7224 */ /* 0x000fe400078e00b9 */
[----:B------:R-:W-:Y:S02]  /*72b0*/  IMAD.MOV.U32 R14, RZ, RZ, R76 ;  /* 0x000000ffff0e7224 */ /* 0x000fe400078e004c */
[----:B------:R-:W-:Y:S02]  /*72c0*/  IMAD.MOV.U32 R15, RZ, RZ, R77 ;  /* 0x000000ffff0f7224 */ /* 0x000fe400078e004d */
[----:B------:R-:W-:Y:S02]  /*72d0*/  IMAD.MOV.U32 R18, RZ, RZ, R108 ;  /* 0x000000ffff127224 */ /* 0x000fe400078e006c */
[----:B------:R-:W-:-:S02]  /*72e0*/  IMAD.MOV.U32 R19, RZ, RZ, R109 ;  /* 0x000000ffff137224 */ /* 0x000fc400078e006d */
        /* <DEDUP_REMOVED lines=9> */
[----:B------:R-:W-:Y:S01]  /*7380*/  IMAD.MOV.U32 R109, RZ, RZ, R107 ;  /* 0x000000ffff6d7224 */ /* 0x000fe200078e006b */
[----:B------:R-:W-:Y:S01]  /*7390*/  IADD3 R4, R6, 0x1, RZ ;  /* 0x0000000106047810 */ /* 0x000fe20007ffe0ff */
[----:B------:R-:W-:Y:S02]  /*73a0*/  IMAD.MOV.U32 R106, RZ, RZ, R176 ;  /* 0x000000ffff6a7224 */ /* 0x000fe400078e00b0 */
[----:B------:R-:W-:-:S02]  /*73b0*/  IMAD.MOV.U32 R107, RZ, RZ, R177 ;  /* 0x000000ffff6b7224 */ /* 0x000fc400078e00b1 */
[----:B------:R-:W-:Y:S02]  /*73c0*/  IMAD.MOV.U32 R104, RZ, RZ, R180 ;  /* 0x000000ffff687224 */ /* 0x000fe400078e00b4 */
[----:B------:R-:W-:Y:S02]  /*73d0*/  IMAD.MOV.U32 R105, RZ, RZ, R181 ;  /* 0x000000ffff697224 */ /* 0x000fe400078e00b5 */
[----:B------:R-:W-:Y:S02]  /*73e0*/  IMAD.MOV.U32 R176, RZ, RZ, R182 ;  /* 0x000000ffffb07224 */ /* 0x000fe400078e00b6 */
[----:B------:R-:W-:Y:S01]  /*73f0*/  IMAD.MOV.U32 R177, RZ, RZ, R183 ;  /* 0x000000ffffb17224 */ /* 0x000fe200078e00b7 */
[----:B------:R-:W-:Y:S01]  /*7400*/  BAR.SYNC.DEFER_BLOCKING 0x0 ;  /* 0x0000000000007b1d */ /* 0x000fe20000010000 */
[----:B------:R-:W-:Y:S02]  /*7410*/  IADD3 R5, R6, 0x3, RZ ;  /* 0x0000000306057810 */ /* 0x000fe40007ffe0ff */
[----:B--2---:R-:W-:Y:S01]  /*7420*/  LOP3.LUT R3, R0, 0x60, R9, 0xf8, !PT ;  /* 0x0000006000037812 */ /* 0x004fe200078ef809 */
[----:B------:R-:W-:Y:S01]  /*7430*/  IMAD.SHL.U32 R0, R8, 0x4, RZ ;  /* 0x0000000408007824 */ /* 0x000fe200078e00ff */
[----:B---3--:R-:W-:-:S04]  /*7440*/  ISETP.GE.AND P0, PT, R145, c[0x0][0x178], PT ;  /* 0x00005e0091007a0c */ /* 0x008fc80003f06270 */
[----:B------:R-:W-:Y:S02]  /*7450*/  LOP3.LUT R3, R3, 0x170, R0, 0x78, !PT ;  /* 0x0000017003037812 */ /* 0x000fe400078e7800 */
[----:B------:R-:W-:Y:S01]  /*7460*/  ISETP.LT.AND P1, PT, R2, c[0x0][0x17c], !P0 ;  /* 0x00005f0002007a0c */ /* 0x000fe20004721270 */
[C---:B------:R-:W-:Y:S02]  /*7470*/  IMAD.SHL.U32 R2, R8.reuse, 0x800, RZ ;  /* 0x0000080008027824 */ /* 0x040fe400078e00ff */
[C---:B------:R-:W-:Y:S01]  /*7480*/  IMAD.SHL.U32 R0, R8.reuse, 0x40, RZ ;  /* 0x0000004008007824 */ /* 0x040fe200078e00ff */
[----:B------:R-:W-:Y:S02]  /*7490*/  LOP3.LUT R8, R8, 0x7f, RZ, 0xc0, !PT ;  /* 0x0000007f08087812 */ /* 0x000fe400078ec0ff */
[----:B------:R-:W-:Y:S02]  /*74a0*/  LOP3.LUT R2, R2, 0x3000, RZ, 0xc0, !PT ;  /* 0x0000300002027812 */ /* 0x000fe400078ec0ff */
[----:B------:R-:W-:Y:S01]  /*74b0*/  LOP3.LUT R144, R0, 0x800, RZ, 0xc0, !PT ;  /* 0x0000080000907812 */ /* 0x000fe200078ec0ff */
[----:B------:R-:W-:-:S02]  /*74c0*/  IMAD.MOV.U32 R9, RZ, RZ, R189 ;  /* 0x000000ffff097224 */ /* 0x000fc400078e00bd */
[----:B------:R-:W-:Y:S02]  /*74d0*/  IMAD R0, R8, 0x10, R2 ;  /* 0x0000001008007824 */ /* 0x000fe400078e0202 */
[----:B------:R-:W-:Y:S02]  /*74e0*/  IMAD.IADD R144, R144, 0x1, R3 ;  /* 0x0000000190907824 */ /* 0x000fe400078e0203 */
[----:B------:R-:W-:-:S05]  /*74f0*/  IMAD.MOV.U32 R8, RZ, RZ, R188 ;  /* 0x000000ffff087224 */ /* 0x000fca00078e00bc */
[----:B------:R1:W-:Y:S04]  /*7500*/  STS.128 [R144], R8 ;  /* 0x0000000890007388 */ /* 0x0003e80000000c00 */
[----:B------:R-:W-:Y:S04]  /*7510*/  STS.128 [R144+0x80], R184 ;  /* 0x000080b890007388 */ /* 0x000fe80000000c00 */
[----:B------:R-:W-:Y:S01]  /*7520*/  STS.128 [R144+0x200], R12 ;  /* 0x0002000c90007388 */ /* 0x000fe20000000c00 */
[----:B-1----:R-:W-:Y:S02]  /*7530*/  IMAD.MOV.U32 R10, RZ, RZ, R140 ;  /* 0x000000ffff0a7224 */ /* 0x002fe400078e008c */
[----:B------:R-:W-:-:S02]  /*7540*/  IMAD.MOV.U32 R11, RZ, RZ, R141 ;  /* 0x000000ffff0b7224 */ /* 0x000fc400078e008d */
[----:B------:R-:W-:Y:S02]  /*7550*/  IMAD.MOV.U32 R8, RZ, RZ, R136 ;  /* 0x000000ffff087224 */ /* 0x000fe400078e0088 */
[----:B------:R-:W-:Y:S02]  /*7560*/  IMAD.MOV.U32 R9, RZ, RZ, R137 ;  /* 0x000000ffff097224 */ /* 0x000fe400078e0089 */
[----:B------:R-:W-:Y:S02]  /*7570*/  IMAD.MOV.U32 R140, RZ, RZ, R138 ;  /* 0x000000ffff8c7224 */ /* 0x000fe400078e008a */
[----:B------:R-:W-:Y:S01]  /*7580*/  IMAD.MOV.U32 R141, RZ, RZ, R139 ;  /* 0x000000ffff8d7224 */ /* 0x000fe200078e008b */
[----:B------:R1:W-:Y:S04]  /*7590*/  STS.128 [R144+0x280], R76 ;  /* 0x0002804c90007388 */ /* 0x0003e80000000c00 */
[----:B------:R-:W-:Y:S04]  /*75a0*/  STS.128 [R144+0x400], R16 ;  /* 0x0004001090007388 */ /* 0x000fe80000000c00 */
[----:B------:R-:W-:Y:S04]  /*75b0*/  STS.128 [R144+0x480], R108 ;  /* 0x0004806c90007388 */ /* 0x000fe80000000c00 */
[----:B------:R-:W-:Y:S04]  /*75c0*/  STS.128 [R144+0x600], R8 ;  /* 0x0006000890007388 */ /* 0x000fe80000000c00 */
[----:B------:R-:W-:Y:S04]  /*75d0*/  STS.128 [R144+0x680], R140 ;  /* 0x0006808c90007388 */ /* 0x000fe80000000c00 */
[----:B------:R-:W-:Y:S01]  /*75e0*/  BAR.SYNC.DEFER_BLOCKING 0x0 ;  /* 0x0000000000007b1d */ /* 0x000fe20000010000 */
[----:B------:R-:W-:-:S02]  /*75f0*/  ISETP.LT.AND P5, PT, R4, c[0x0][0x17c], !P0 ;  /* 0x00005f0004007a0c */ /* 0x000fc400047a1270 */
[----:B------:R-:W-:Y:S02]  /*7600*/  IADD3 R4, R6, 0x4, RZ ;  /* 0x0000000406047810 */ /* 0x000fe40007ffe0ff */
[----:B------:R-:W-:Y:S02]  /*7610*/  LOP3.LUT R3, R0, 0x40, RZ, 0x3c, !PT ;  /* 0x0000004000037812 */ /* 0x000fe400078e3cff */
[----:B------:R-:W-:Y:S02]  /*7620*/  ISETP.LT.AND P2, PT, R4, c[0x0][0x17c], !P0 ;  /* 0x00005f0004007a0c */ /* 0x000fe40004741270 */
[C---:B------:R-:W-:Y:S02]  /*7630*/  LOP3.LUT R4, R0.reuse, 0x20, RZ, 0x3c, !PT ;  /* 0x0000002000047812 */ /* 0x040fe400078e3cff */
[----:B------:R-:W-:Y:S01]  /*7640*/  LOP3.LUT R2, R0, 0x60, RZ, 0x3c, !PT ;  /* 0x0000006000027812 */ /* 0x000fe200078e3cff */
[----:B------:R-:W2:Y:S04]  /*7650*/  LDS.128 R16, [R0] ;  /* 0x0000000000107984 */ /* 0x000ea80000000c00 */
[----:B------:R-:W-:Y:S04]  /*7660*/  LDS.128 R64, [R0+0x800] ;  /* 0x0008000000407984 */ /* 0x000fe80000000c00 */
[----:B------:R-:W3:Y:S04]  /*7670*/  LDS.128 R12, [R4] ;  /* 0x00000000040c7984 */ /* 0x000ee80000000c00 */
[----:B------:R-:W-:Y:S04]  /*7680*/  LDS.128 R60, [R4+0x800] ;  /* 0x00080000043c7984 */ /* 0x000fe80000000c00 */
[----:B------:R-:W4:Y:S04]  /*7690*/  LDS.128 R8, [R3] ;  /* 0x0000000003087984 */ /* 0x000f280000000c00 */
[----:B------:R-:W-:Y:S04]  /*76a0*/  LDS.128 R56, [R3+0x800] ;  /* 0x0008000003387984 */ /* 0x000fe80000000c00 */
[----:B------:R-:W5:Y:S04]  /*76b0*/  LDS.128 R72, [R2] ;  /* 0x0000000002487984 */ /* 0x000f680000000c00 */
[----:B------:R-:W2:Y:S04]  /*76c0*/  LDS.128 R36, [R2+0x800] ;  /* 0x0008000002247984 */ /* 0x000ea80000000c00 */
[----:B------:R-:W-:Y:S01]  /*76d0*/  BAR.SYNC.DEFER_BLOCKING 0x0 ;  /* 0x0000000000007b1d */ /* 0x000fe20000010000 */
[----:B-1----:R-:W-:-:S02]  /*76e0*/  IMAD.MOV.U32 R76, RZ, RZ, R80 ;  /* 0x000000ffff4c7224 */ /* 0x002fc400078e0050 */
        /* <DEDUP_REMOVED lines=10> */
[----:B------:R1:W-:Y:S01]  /*7790*/  STS.128 [R144+0x200], R76 ;  /* 0x0002004c90007388 */ /* 0x0003e20000000c00 */
[----:B------:R-:W-:-:S03]  /*77a0*/  IMAD.MOV.U32 R117, RZ, RZ, R115 ;  /* 0x000000ffff757224 */ /* 0x000fc600078e0073 */
[----:B------:R-:W-:Y:S04]  /*77b0*/  STS.128 [R144], R104 ;  /* 0x0000006890007388 */ /* 0x000fe80000000c00 */
[----:B------:R-:W-:Y:S01]  /*77c0*/  STS.128 [R144+0x80], R176 ;  /* 0x000080b090007388 */ /* 0x000fe20000000c00 */
[----:B-1----:R-:W-:Y:S02]  /*77d0*/  IMAD.MOV.U32 R78, RZ, RZ, R20 ;  /* 0x000000ffff4e7224 */ /* 0x002fe400078e0014 */
[----:B------:R-:W-:Y:S02]  /*77e0*/  IMAD.MOV.U32 R79, RZ, RZ, R21 ;  /* 0x000000ffff4f7224 */ /* 0x000fe400078e0015 */
[----:B------:R-:W-:Y:S02]  /*77f0*/  IMAD.MOV.U32 R76, RZ, RZ, R40 ;  /* 0x000000ffff4c7224 */ /* 0x000fe400078e0028 */
[----:B------:R-:W-:-:S02]  /*7800*/  IMAD.MOV.U32 R77, RZ, RZ, R41 ;  /* 0x000000ffff4d7224 */ /* 0x000fc400078e0029 */
[----:B------:R-:W-:Y:S02]  /*7810*/  IMAD.MOV.U32 R20, RZ, RZ, R42 ;  /* 0x000000ffff147224 */ /* 0x000fe400078e002a */
[----:B------:R-:W-:Y:S01]  /*7820*/  IMAD.MOV.U32 R21, RZ, RZ, R43 ;  /* 0x000000ffff157224 */ /* 0x000fe200078e002b */
[----:B------:R-:W-:Y:S04]  /*7830*/  STS.128 [R144+0x280], R84 ;  /* 0x0002805490007388 */ /* 0x000fe80000000c00 */
[----:B------:R-:W-:Y:S04]  /*7840*/  STS.128 [R144+0x400], R80 ;  /* 0x0004005090007388 */ /* 0x000fe80000000c00 */
[----:B------:R1:W-:Y:S04]  /*7850*/  STS.128 [R144+0x480], R116 ;  /* 0x0004807490007388 */ /* 0x0003e80000000c00 */
[----:B------:R-:W-:Y:S04]  /*7860*/  STS.128 [R144+0x600], R76 ;  /* 0x0006004c90007388 */ /* 0x000fe80000000c00 */
[----:B------:R-:W-:Y:S04]  /*7870*/  STS.128 [R144+0x680], R20 ;  /* 0x0006801490007388 */ /* 0x000fe80000000c00 */
[----:B------:R-:W-:Y:S01]  /*7880*/  BAR.SYNC.DEFER_BLOCKING 0x0 ;  /* 0x0000000000007b1d */ /* 0x000fe20000010000 */
[----:B------:R-:W-:-:S02]  /*7890*/  IMAD.MOV.U32 R108, RZ, RZ, R44 ;  /* 0x000000ffff6c7224 */ /* 0x000fc400078e002c */
[----:B------:R-:W-:Y:S02]  /*78a0*/  IMAD.MOV.U32 R109, RZ, RZ, R45 ;  /* 0x000000ffff6d7224 */ /* 0x000fe400078e002d */
[----:B------:R-:W-:Y:S02]  /*78b0*/  IMAD.MOV.U32 R110, RZ, RZ, R48 ;  /* 0x000000ffff6e7224 */ /* 0x000fe400078e0030 */
[----:B------:R-:W-:Y:S02]  /*78c0*/  IMAD.MOV.U32 R111, RZ, RZ, R49 ;  /* 0x000000ffff6f7224 */ /* 0x000fe400078e0031 */
[----:B------:R-:W-:Y:S02]  /*78d0*/  IMAD.MOV.U32 R112, RZ, RZ, R46 ;  /* 0x000000ffff707224 */ /* 0x000fe400078e002e */
[----:B------:R-:W-:Y:S02]  /*78e0*/  IMAD.MOV.U32 R113, RZ, RZ, R47 ;  /* 0x000000ffff717224 */ /* 0x000fe400078e002f */
[----:B------:R-:W-:-:S02]  /*78f0*/  IMAD.MOV.U32 R114, RZ, RZ, R50 ;  /* 0x000000ffff727224 */ /* 0x000fc400078e0032 */
[----:B------:R-:W-:Y:S01]  /*7900*/  IMAD.MOV.U32 R115, RZ, RZ, R51 ;  /* 0x000000ffff737224 */ /* 0x000fe200078e0033 */
[----:B------:R-:W2:Y:S04]  /*7910*/  LDS.128 R104, [R0] ;  /* 0x0000000000687984 */ /* 0x000ea80000000c00 */
[----:B------:R-:W-:Y:S04]  /*7920*/  LDS.128 R48, [R0+0x800] ;  /* 0x0008000000307984 */ /* 0x000fe80000000c00 */
[----:B------:R-:W2:Y:S04]  /*7930*/  LDS.128 R84, [R4] ;  /* 0x0000000004547984 */ /* 0x000ea80000000c00 */
[----:B------:R-:W-:Y:S04]  /*7940*/  LDS.128 R44, [R4+0x800] ;  /* 0x00080000042c7984 */ /* 0x000fe80000000c00 */
[----:B------:R-:W2:Y:S04]  /*7950*/  LDS.128 R80, [R3] ;  /* 0x0000000003507984 */ /* 0x000ea80000000c00 */
[----:B------:R-:W-:Y:S04]  /*7960*/  LDS.128 R40, [R3+0x800] ;  /* 0x0008000003287984 */ /* 0x000fe80000000c00 */
[----:B------:R-:W2:Y:S04]  /*7970*/  LDS.128 R76, [R2] ;  /* 0x00000000024c7984 */ /* 0x000ea80000000c00 */
        /* <DEDUP_REMOVED lines=13> */
[----:B------:R1:W-:Y:S01]  /*7a50*/  STS.128 [R144], R108 ;  /* 0x0000006c90007388 */ /* 0x0003e20000000c00 */
[----:B------:R-:W-:-:S03]  /*7a60*/  IMAD.MOV.U32 R125, RZ, RZ, R123 ;  /* 0x000000ffff7d7224 */ /* 0x000fc600078e007b */
[----:B------:R2:W-:Y:S04]  /*7a70*/  STS.128 [R144+0x80], R112 ;  /* 0x0000807090007388 */ /* 0x0005e80000000c00 */
[----:B------:R2:W-:Y:S01]  /*7a80*/  STS.128 [R144+0x200], R116 ;  /* 0x0002007490007388 */ /* 0x0005e20000000c00 */
        /* <DEDUP_REMOVED lines=9> */
[----:B------:R1:W-:Y:S04]  /*7b20*/  STS.128 [R144+0x600], R108 ;  /* 0x0006006c90007388 */ /* 0x0003e80000000c00 */
[----:B------:R-:W-:Y:S04]  /*7b30*/  STS.128 [R144+0x680], R28 ;  /* 0x0006801c90007388 */ /* 0x000fe80000000c00 */
[----:B------:R-:W-:Y:S01]  /*7b40*/  BAR.SYNC.DEFER_BLOCKING 0x0 ;  /* 0x0000000000007b1d */ /* 0x000fe20000010000 */
[----:B--2---:R-:W-:-:S02]  /*7b50*/  IMAD.MOV.U32 R112, RZ, RZ, R52 ;  /* 0x000000ffff707224 */ /* 0x004fc400078e0034 */
        /* <DEDUP_REMOVED lines=10> */
[----:B------:R-:W-:Y:S01]  /*7c00*/  IMAD.MOV.U32 R123, RZ, RZ, R101 ;  /* 0x000000ffff7b7224 */ /* 0x000fe200078e0065 */
[----:B------:R-:W-:Y:S01]  /*7c10*/  LDS.128 R68, [R0+0x800] ;  /* 0x0008000000447984 */ /* 0x000fe20000000c00 */
[----:B-1----:R-:W-:-:S02]  /*7c20*/  IMAD.MOV.U32 R124, RZ, RZ, R98 ;  /* 0x000000ffff7c7224 */ /* 0x002fc400078e0062 */
[----:B------:R-:W-:Y:S01]  /*7c30*/  IMAD.MOV.U32 R125, RZ, RZ, R99 ;  /* 0x000000ffff7d7224 */ /* 0x000fe200078e0063 */
[----:B------:R-:W-:Y:S01]  /*7c40*/  LDS.128 R52, [R4+0x800] ;  /* 0x0008000004347984 */ /* 0x000fe20000000c00 */
[----:B------:R-:W-:Y:S02]  /*7c50*/  IMAD.MOV.U32 R126, RZ, RZ, R102 ;  /* 0x000000ffff7e7224 */ /* 0x000fe400078e0066 */
[----:B------:R-:W-:Y:S01]  /*7c60*/  IMAD.MOV.U32 R127, RZ, RZ, R103 ;  /* 0x000000ffff7f7224 */ /* 0x000fe200078e0067 */
[----:B------:R-:W-:Y:S04]  /*7c70*/  LDS.128 R96, [R4] ;  /* 0x0000000004607984 */ /* 0x000fe80000000c00 */
[----:B------:R-:W1:Y:S04]  /*7c80*/  LDS.128 R100, [R0] ;  /* 0x0000000000647984 */ /* 0x000e680000000c00 */
[----:B------:R-:W2:Y:S04]  /*7c90*/  LDS.128 R92, [R3] ;  /* 0x00000000035c7984 */ /* 0x000ea80000000c00 */
[----:B------:R-:W-:Y:S04]  /*7ca0*/  LDS.128 R28, [R3+0x800] ;  /* 0x00080000031c7984 */ /* 0x000fe80000000c00 */
[----:B------:R-:W1:Y:S04]  /*7cb0*/  LDS.128 R88, [R2] ;  /* 0x0000000002587984 */ /* 0x000e680000000c00 */
[----:B------:R-:W1:Y:S04]  /*7cc0*/  LDS.128 R24, [R2+0x800] ;  /* 0x0008000002187984 */ /* 0x000e680000000c00 */
        /* <DEDUP_REMOVED lines=13> */
[----:B------:R1:W-:Y:S04]  /*7da0*/  STS.128 [R144], R112 ;  /* 0x0000007090007388 */ /* 0x0003e80000000c00 */
[----:B------:R-:W-:Y:S04]  /*7db0*/  STS.128 [R144+0x80], R116 ;  /* 0x0000807490007388 */ /* 0x000fe80000000c00 */
[----:B------:R-:W-:Y:S04]  /*7dc0*/  STS.128 [R144+0x200], R120 ;  /* 0x0002007890007388 */ /* 0x000fe80000000c00 */
[----:B------:R-:W-:Y:S04]  /*7dd0*/  STS.128 [R144+0x280], R124 ;  /* 0x0002807c90007388 */ /* 0x000fe80000000c00 */
[----:B------:R-:W-:Y:S04]  /*7de0*/  STS.128 [R144+0x400], R136 ;  /* 0x0004008890007388 */ /* 0x000fe80000000c00 */
[----:B------:R-:W-:Y:S04]  /*7df0*/  STS.128 [R144+0x480], R132 ;  /* 0x0004808490007388 */ /* 0x000fe80000000c00 */
[----:B------:R-:W-:Y:S04]  /*7e00*/  STS.128 [R144+0x600], R128 ;  /* 0x0006008090007388 */ /* 0x000fe80000000c00 */
[----:B------:R-:W-:Y:S01]  /*7e10*/  STS.128 [R144+0x680], R164 ;  /* 0x000680a490007388 */ /* 0x000fe20000000c00 */
[----:B------:R-:W-:-:S03]  /*7e20*/  IMAD R7, R145, c[0x0][0x194], RZ ;  /* 0x0000650091077a24 */ /* 0x000fc600078e02ff */
[----:B------:R-:W-:Y:S01]  /*7e30*/  BAR.SYNC.DEFER_BLOCKING 0x0 ;  /* 0x0000000000007b1d */ /* 0x000fe20000010000 */
[----:B------:R-:W-:Y:S01]  /*7e40*/  ISETP.LT.AND P4, PT, R5, c[0x0][0x17c], !P0 ;  /* 0x00005f0005007a0c */ /* 0x000fe20004781270 */
[C---:B------:R-:W-:Y:S01]  /*7e50*/  IMAD R108, R6.reuse, c[0x0][0x198], RZ ;  /* 0x00006600066c7a24 */ /* 0x040fe200078e02ff */
[C---:B------:R-:W-:Y:S02]  /*7e60*/  LEA R5, P6, R7.reuse, c[0x0][0x170], 0x2 ;  /* 0x00005c0007057a11 */ /* 0x040fe400078c10ff */
[----:B------:R-:W-:Y:S02]  /*7e70*/  ISETP.LT.AND P3, PT, R6, c[0x0][0x17c], !P0 ;  /* 0x00005f0006007a0c */ /* 0x000fe40004761270 */
[----:B------:R-:W-:Y:S02]  /*7e80*/  LEA.HI.X.SX32 R7, R7, c[0x0][0x174], 0x2, P6 ;  /* 0x00005d0007077a11 */ /* 0x000fe400030f16ff */
[C---:B------:R-:W-:Y:S02]  /*7e90*/  LEA R32, P6, R108.reuse, R5, 0x2 ;  /* 0x000000056c207211 */ /* 0x040fe400078c10ff */
[----:B------:R-:W-:-:S02]  /*7ea0*/  IADD3 R110, R108, c[0x0][0x198], RZ ;  /* 0x000066006c6e7a10 */ /* 0x000fc40007ffe0ff */
[----:B------:R-:W-:Y:S02]  /*7eb0*/  LEA.HI.X.SX32 R33, R108, R7, 0x2, P6 ;  /* 0x000000076c217211 */ /* 0x000fe400030f16ff */
[----:B------:R-:W-:Y:S02]  /*7ec0*/  LEA R34, P6, R110, R5, 0x2 ;  /* 0x000000056e227211 */ /* 0x000fe400078c10ff */
[----:B------:R-:W-:Y:S02]  /*7ed0*/  IADD3 R108, R6, 0x5, RZ ;  /* 0x00000005066c7810 */ /* 0x000fe40007ffe0ff */
[C---:B-1----:R-:W-:Y:S02]  /*7ee0*/  IADD3 R112, R110.reuse, c[0x0][0x198], RZ ;  /* 0x000066006e707a10 */ /* 0x042fe40007ffe0ff */
[----:B------:R-:W-:Y:S01]  /*7ef0*/  LEA.HI.X.SX32 R35, R110, R7, 0x2, P6 ;  /* 0x000000076e237211 */ /* 0x000fe200030f16ff */
[----:B------:R1:W-:Y:S01]  /*7f00*/  @P3 STG.E [R32.64], R16 ;  /* 0x0000001020003986 */ /* 0x0003e2000c101904 */
[----:B------:R-:W-:-:S02]  /*7f10*/  ISETP.LT.AND P3, PT, R108, c[0x0][0x17c], !P0 ;  /* 0x00005f006c007a0c */ /* 0x000fc40004761270 */
[----:B------:R-:W-:Y:S02]  /*7f20*/  IADD3 R110, R6, 0x6, RZ ;  /* 0x00000006066e7810 */ /* 0x000fe40007ffe0ff */
[C---:B------:R-:W-:Y:S02]  /*7f30*/  LEA R108, P6, R112.reuse, R5, 0x2 ;  /* 0x00000005706c7211 */ /* 0x040fe400078c10ff */
[C---:B------:R-:W-:Y:S01]  /*7f40*/  IADD3 R114, R112.reuse, c[0x0][0x198], RZ ;  /* 0x0000660070727a10 */ /* 0x040fe20007ffe0ff */
[----:B------:R2:W-:Y:S01]  /*7f50*/  @P5 STG.E [R34.64], R17 ;  /* 0x0000001122005986 */ /* 0x0005e2000c101904 */
[----:B------:R-:W-:Y:S02]  /*7f60*/  LEA.HI.X.SX32 R109, R112, R7, 0x2, P6 ;  /* 0x00000007706d7211 */ /* 0x000fe400030f16ff */
[----:B------:R-:W-:Y:S02]  /*7f70*/  ISETP.LT.AND P5, PT, R110, c[0x0][0x17c], !P0 ;  /* 0x00005f006e007a0c */ /* 0x000fe400047a1270 */
[----:B------:R-:W-:-:S02]  /*7f80*/  LEA R110, P6, R114, R5, 0x2 ;  /* 0x00000005726e7211 */ /* 0x000fc400078c10ff */
[----:B-1----:R-:W-:Y:S02]  /*7f90*/  IADD3 R16, R6, 0x7, RZ ;  /* 0x0000000706107810 */ /* 0x002fe40007ffe0ff */
[C---:B------:R-:W-:Y:S01]  /*7fa0*/  IADD3 R112, R114.reuse, c[0x0][0x198], RZ ;  /* 0x0000660072707a10 */ /* 0x040fe20007ffe0ff */
[----:B---3--:R1:W-:Y:S01]  /*7fb0*/  @P1 STG.E [R108.64], R12 ;  /* 0x0000000c6c001986 */ /* 0x0083e2000c101904 */
[----:B------:R-:W-:Y:S02]  /*7fc0*/  LEA.HI.X.SX32 R111, R114, R7, 0x2, P6 ;  /* 0x00000007726f7211 */ /* 0x000fe400030f16ff */
[----:B------:R-:W-:Y:S02]  /*7fd0*/  ISETP.LT.AND P1, PT, R16, c[0x0][0x17c], !P0 ;  /* 0x00005f0010007a0c */ /* 0x000fe40004721270 */
[----:B------:R-:W-:Y:S02]  /*7fe0*/  IADD3 R16, R6, 0x8, RZ ;  /* 0x0000000806107810 */ /* 0x000fe40007ffe0ff */
[----:B------:R-:W-:-:S02]  /*7ff0*/  LEA R32, P6, R112, R5, 0x2 ;  /* 0x0000000570207211 */ /* 0x000fc400078c10ff */
[C---:B------:R-:W-:Y:S01]  /*8000*/  IADD3 R114, R112.reuse, c[0x0][0x198], RZ ;  /* 0x0000660070727a10 */ /* 0x040fe20007ffe0ff */
[----:B------:R3:W-:Y:S01]  /*8010*/  @P4 STG.E [R110.64], R13 ;  /* 0x0000000d6e004986 */ /* 0x0007e2000c101904 */
[----:B------:R-:W-:Y:S02]  /*8020*/  LEA.HI.X.SX32 R33, R112, R7, 0x2, P6 ;  /* 0x0000000770217211 */ /* 0x000fe400030f16ff */
[----:B------:R-:W-:Y:S02]  /*8030*/  ISETP.LT.AND P4, PT, R16, c[0x0][0x17c], !P0 ;  /* 0x00005f0010007a0c */ /* 0x000fe40004781270 */
[----:B------:R-:W-:Y:S02]  /*8040*/  LEA R16, P6, R114, R5, 0x2 ;  /* 0x0000000572107211 */ /* 0x000fe400078c10ff */
[----:B--2---:R-:W-:Y:S02]  /*8050*/  IADD3 R34, R6, 0x9, RZ ;  /* 0x0000000906227810 */ /* 0x004fe40007ffe0ff */
[C---:B------:R-:W-:Y:S01]  /*8060*/  IADD3 R112, R114.reuse, c[0x0][0x198], RZ ;  /* 0x0000660072707a10 */ /* 0x040fe20007ffe0ff */
[----:B----4-:R2:W-:Y:S01]  /*8070*/  @P2 STG.E [R32.64], R8 ;  /* 0x0000000820002986 */ /* 0x0105e2000c101904 */
[----:B------:R-:W-:-:S02]  /*8080*/  LEA.HI.X.SX32 R17, R114, R7, 0x2, P6 ;  /* 0x0000000772117211 */ /* 0x000fc400030f16ff */
[----:B------:R-:W-:Y:S02]  /*8090*/  ISETP.LT.AND P2, PT, R34, c[0x0][0x17c], !P0 ;  /* 0x00005f0022007a0c */ /* 0x000fe40004741270 */
[----:B------:R-:W-:Y:S02]  /*80a0*/  LEA R34, P6, R112, R5, 0x2 ;  /* 0x0000000570227211 */ /* 0x000fe400078c10ff */
[----:B-1----:R-:W-:Y:S02]  /*80b0*/  IADD3 R12, R6, 0xa, RZ ;  /* 0x0000000a060c7810 */ /* 0x002fe40007ffe0ff */
[C---:B---3--:R-:W-:Y:S01]  /*80c0*/  IADD3 R110, R112.reuse, c[0x0][0x198], RZ ;  /* 0x00006600706e7a10 */ /* 0x048fe20007ffe0ff */
[----:B------:R1:W-:Y:S01]  /*80d0*/  @P3 STG.E [R16.64], R9 ;  /* 0x0000000910003986 */ /* 0x0003e2000c101904 */
[----:B------:R-:W-:Y:S02]  /*80e0*/  LEA.HI.X.SX32 R35, R112, R7, 0x2, P6 ;  /* 0x0000000770237211 */ /* 0x000fe400030f16ff */
[----:B------:R-:W-:-:S02]  /*80f0*/  ISETP.LT.AND P3, PT, R12, c[0x0][0x17c], !P0 ;  /* 0x00005f000c007a0c */ /* 0x000fc40004761270 */
[C---:B------:R-:W-:Y:S02]  /*8100*/  LEA R12, P6, R110.reuse, R5, 0x2 ;  /* 0x000000056e0c7211 */ /* 0x040fe400078c10ff */
[----:B------:R-:W-:Y:S02]  /*8110*/  IADD3 R112, R110, c[0x0][0x198], RZ ;  /* 0x000066006e707a10 */ /* 0x000fe40007ffe0ff */
[----:B------:R-:W-:Y:S01]  /*8120*/  IADD3 R108, R6, 0xb, RZ ;  /* 0x0000000b066c7810 */ /* 0x000fe20007ffe0ff */
[----:B-----5:R3:W-:Y:S01]  /*8130*/  @P5 STG.E [R34.64], R72 ;  /* 0x0000004822005986 */ /* 0x0207e2000c101904 */
[----:B------:R-:W-:Y:S02]  /*8140*/  LEA.HI.X.SX32 R13, R110, R7, 0x2, P6 ;  /* 0x000000076e0d7211 */ /* 0x000fe400030f16ff */
[----:B--2---:R-:W-:Y:S02]  /*8150*/  LEA R32, P6, R112, R5, 0x2 ;  /* 0x0000000570207211 */ /* 0x004fe400078c10ff */
[----:B------:R-:W-:-:S02]  /*8160*/  ISETP.LT.AND P5, PT, R108, c[0x0][0x17c], !P0 ;  /* 0x00005f006c007a0c */ /* 0x000fc400047a1270 */
[----:B------:R-:W-:Y:S02]  /*8170*/  IADD3 R8, R6, 0xc, RZ ;  /* 0x0000000c06087810 */ /* 0x000fe40007ffe0ff */
[C---:B------:R-:W-:Y:S01]  /*8180*/  IADD3 R108, R112.reuse, c[0x0][0x198], RZ ;  /* 0x00006600706c7a10 */ /* 0x040fe20007ffe0ff */
[----:B------:R2:W-:Y:S01]  /*8190*/  @P1 STG.E [R12.64], R73 ;  /* 0x000000490c001986 */ /* 0x0005e2000c101904 */
[----:B------:R-:W-:Y:S02]  /*81a0*/  LEA.HI.X.SX32 R33, R112, R7, 0x2, P6 ;  /* 0x0000000770217211 */ /* 0x000fe400030f16ff */
[----:B------:R-:W-:Y:S02]  /*81b0*/  ISETP.LT.AND P1, PT, R8, c[0x0][0x17c], !P0 ;  /* 0x00005f0008007a0c */ /* 0x000fe40004721270 */
[----:B------:R-:W-:Y:S02]  /*81c0*/  LEA R8, P6, R108, R5, 0x2 ;  /* 0x000000056c087211 */ /* 0x000fe400078c10ff */
[----:B-1----:R-:W-:-:S02]  /*81d0*/  IADD3 R16, R6, 0xd, RZ ;  /* 0x0000000d06107810 */ /* 0x002fc40007ffe0ff */
[C---:B---3--:R-:W-:Y:S01]  /*81e0*/  IADD3 R72, R108.reuse, c[0x0][0x198], RZ ;  /* 0x000066006c487a10 */ /* 0x048fe20007ffe0ff */
[----:B------:R1:W-:Y:S01]  /*81f0*/  @P4 STG.E [R32.64], R64 ;  /* 0x0000004020004986 */ /* 0x0003e2000c101904 */
[----:B------:R-:W-:Y:S02]  /*8200*/  LEA.HI.X.SX32 R9, R108, R7, 0x2, P6 ;  /* 0x000000076c097211 */ /* 0x000fe400030f16ff */
[----:B------:R-:W-:Y:S02]  /*8210*/  ISETP.LT.AND P4, PT, R16, c[0x0][0x17c], !P0 ;  /* 0x00005f0010007a0c */ /* 0x000fe40004781270 */
[C---:B------:R-:W-:Y:S02]  /*8220*/  LEA R16, P6, R72.reuse, R5, 0x2 ;  /* 0x0000000548107211 */ /* 0x040fe400078c10ff */
[C---:B------:R-:W-:Y:S02]  /*8230*/  IADD3 R108, R72.reuse, c[0x0][0x198], RZ ;  /* 0x00006600486c7a10 */ /* 0x040fe40007ffe0ff */
[----:B------:R-:W-:-:S02]  /*8240*/  LEA.HI.X.SX32 R17, R72, R7, 0x2, P6 ;  /* 0x0000000748117211 */ /* 0x000fc400030f16ff */
[C---:B--2---:R-:W-:Y:S02]  /*8250*/  LEA R12, P6, R108.reuse, R5, 0x2 ;  /* 0x000000056c0c7211 */ /* 0x044fe400078c10ff */
[C---:B------:R-:W-:Y:S01]  /*8260*/  IADD3 R72, R108.reuse, c[0x0][0x198], RZ ;  /* 0x000066006c487a10 */ /* 0x040fe20007ffe0ff */
[----:B------:R2:W-:Y:S01]  /*8270*/  @P2 STG.E [R8.64], R65 ;  /* 0x0000004108002986 */ /* 0x0005e2000c101904 */
[----:B------:R-:W-:Y:S02]  /*8280*/  LEA.HI.X.SX32 R13, R108, R7, 0x2, P6 ;  /* 0x000000076c0d7211 */ /* 0x000fe400030f16ff */
[C---:B-1----:R-:W-:Y:S01]  /*8290*/  LEA R32, P6, R72.reuse, R5, 0x2 ;  /* 0x0000000548207211 */ /* 0x042fe200078c10ff */
[----:B------:R1:W-:Y:S01]  /*82a0*/  @P3 STG.E [R16.64], R60 ;  /* 0x0000003c10003986 */ /* 0x0003e2000c101904 */
[----:B------:R-:W-:Y:S02]  /*82b0*/  IADD3 R64, R72, c[0x0][0x198], RZ ;  /* 0x0000660048407a10 */ /* 0x000fe40007ffe0ff */
[C---:B------:R-:W-:Y:S01]  /*82c0*/  IADD3 R34, R6.reuse, 0xe, RZ ;  /* 0x0000000e06227810 */ /* 0x040fe20007ffe0ff */
[----:B------:R3:W-:Y:S01]  /*82d0*/  @P5 STG.E [R12.64], R61 ;  /* 0x0000003d0c005986 */ /* 0x0007e2000c101904 */
[----:B--2---:R-:W-:-:S02]  /*82e0*/  IADD3 R8, R6, 0x10, RZ ;  /* 0x0000001006087810 */ /* 0x004fc40007ffe0ff */
[----:B------:R-:W-:Y:S02]  /*82f0*/  LEA.HI.X.SX32 R33, R72, R7, 0x2, P6 ;  /* 0x0000000748217211 */ /* 0x000fe400030f16ff */
[----:B------:R-:W-:Y:S02]  /*8300*/  ISETP.LT.AND P5, PT, R8, c[0x0][0x17c], !P0 ;  /* 0x00005f0008007a0c */ /* 0x000fe400047a1270 */
[----:B------:R-:W-:Y:S02]  /*8310*/  LEA R8, P6, R64, R5, 0x2 ;  /* 0x0000000540087211 */ /* 0x000fe400078c10ff */
[----:B------:R-:W-:Y:S02]  /*8320*/  ISETP.LT.AND P2, PT, R34, c[0x0][0x17c], !P0 ;  /* 0x00005f0022007a0c */ /* 0x000fe40004741270 */
[C---:B-1----:R-:W-:Y:S02]  /*8330*/  IADD3 R60, R64.reuse, c[0x0][0x198], RZ ;  /* 0x00006600403c7a10 */ /* 0x042fe40007ffe0ff */
[----:B------:R-:W-:-:S02]  /*8340*/  LEA.HI.X.SX32 R9, R64, R7, 0x2, P6 ;  /* 0x0000000740097211 */ /* 0x000fc400030f16ff */
[C---:B------:R-:W-:Y:S02]  /*8350*/  LEA R16, P6, R60.reuse, R5, 0x2 ;  /* 0x000000053c107211 */ /* 0x040fe400078c10ff */
[----:B------:R-:W-:Y:S02]  /*8360*/  IADD3 R64, R60, c[0x0][0x198], RZ ;  /* 0x000066003c407a10 */ /* 0x000fe40007ffe0ff */
[----:B------:R-:W-:Y:S01]  /*8370*/  IADD3 R34, R6, 0xf, RZ ;  /* 0x0000000f06227810 */ /* 0x000fe20007ffe0ff */
[----:B------:R1:W-:Y:S01]  /*8380*/  @P1 STG.E [R32.64], R56 ;  /* 0x0000003820001986 */ /* 0x0003e2000c101904 */
[----:B------:R-:W-:Y:S02]  /*8390*/  LEA.HI.X.SX32 R17, R60, R7, 0x2, P6 ;  /* 0x000000073c117211 */ /* 0x000fe400030f16ff */
[----:B---3--:R-:W-:Y:S01]  /*83a0*/  LEA R12, P6, R64, R5, 0x2 ;  /* 0x00000005400c7211 */ /* 0x008fe200078c10ff */
[----:B------:R2:W-:Y:S01]  /*83b0*/  @P4 STG.E [R8.64], R57 ;  /* 0x0000003908004986 */ /* 0x0005e2000c101904 */
[----:B------:R-:W-:-:S02]  /*83c0*/  ISETP.LT.AND P3, PT, R34, c[0x0][0x17c], !P0 ;  /* 0x00005f0022007a0c */ /* 0x000fc40004761270 */
[C---:B------:R-:W-:Y:S01]  /*83d0*/  IADD3 R34, R6.reuse, 0x11, RZ ;  /* 0x0000001106227810 */ /* 0x040fe20007ffe0ff */
[----:B------:R3:W-:Y:S01]  /*83e0*/  @P2 STG.E [R16.64], R36 ;  /* 0x0000002410002986 */ /* 0x0007e2000c101904 */
[----:B-1----:R-:W-:Y:S02]  /*83f0*/  IADD3 R32, R6, 0x13, RZ ;  /* 0x0000001306207810 */ /* 0x002fe40007ffe0ff */
[C---:B------:R-:W-:Y:S02]  /*8400*/  IADD3 R56, R64.reuse, c[0x0][0x198], RZ ;  /* 0x0000660040387a10 */ /* 0x040fe40007ffe0ff */
[----:B------:R-:W-:Y:S02]  /*8410*/  LEA.HI.X.SX32 R13, R64, R7, 0x2, P6 ;  /* 0x00000007400d7211 */ /* 0x000fe400030f16ff */
[----:B------:R-:W-:Y:S02]  /*8420*/  ISETP.LT.AND P2, PT, R32, c[0x0][0x17c], !P0 ;  /* 0x00005f0020007a0c */ /* 0x000fe40004741270 */
[----:B------:R-:W-:-:S02]  /*8430*/  LEA R32, P6, R56, R5, 0x2 ;  /* 0x0000000538207211 */ /* 0x000fc400078c10ff */
[----:B------:R-:W-:Y:S02]  /*8440*/  ISETP.LT.AND P1, PT, R34, c[0x0][0x17c], !P0 ;  /* 0x00005f0022007a0c */ /* 0x000fe40004721270 */
[----:B------:R-:W-:Y:S02]  /*8450*/  IADD3 R60, R56, c[0x0][0x198], RZ ;  /* 0x00006600383c7a10 */ /* 0x000fe40007ffe0ff */
[----:B------:R-:W-:Y:S02]  /*8460*/  IADD3 R34, R6, 0x12, RZ ;  /* 0x0000001206227810 */ /* 0x000fe40007ffe0ff */
        /* <DEDUP_REMOVED lines=8> */
[----:B---3--:R-:W-:Y:S01]  /*84f0*/  LEA R16, P6, R56, R5, 0x2 ;  /* 0x0000000538107211 */ /* 0x008fe200078c10ff */
[----:B------:R2:W-:Y:S01]  /*8500*/  @P5 STG.E [R32.64], R18 ;  /* 0x0000001220005986 */ /* 0x0005e2000c101904 */
[----:B------:R-:W-:-:S02]  /*8510*/  IADD3 R34, R6, 0x15, RZ ;  /* 0x0000001506227810 */ /* 0x000fc40007ffe0ff */
[----:B------:R-:W-:Y:S02]  /*8520*/  IADD3 R36, R56, c[0x0][0x198], RZ ;  /* 0x0000660038247a10 */ /* 0x000fe40007ffe0ff */
[----:B-1----:R-:W-:Y:S01]  /*8530*/  IADD3 R12, R6, 0x16, RZ ;  /* 0x00000016060c7810 */ /* 0x002fe20007ffe0ff */
[----:B------:R1:W-:Y:S01]  /*8540*/  @P1 STG.E [R8.64], R19 ;  /* 0x0000001308001986 */ /* 0x0003e2000c101904 */
[----:B------:R-:W-:Y:S02]  /*8550*/  LEA.HI.X.SX32 R17, R56, R7, 0x2, P6 ;  /* 0x0000000738117211 */ /* 0x000fe400030f16ff */
[----:B------:R-:W-:Y:S02]  /*8560*/  ISETP.LT.AND P1, PT, R12, c[0x0][0x17c], !P0 ;  /* 0x00005f000c007a0c */ /* 0x000fe40004721270 */
[----:B------:R-:W-:Y:S02]  /*8570*/  ISETP.LT.AND P5, PT, R34, c[0x0][0x17c], !P0 ;  /* 0x00005f0022007a0c */ /* 0x000fe400047a1270 */
[----:B------:R-:W-:-:S02]  /*8580*/  LEA R12, P6, R36, R5, 0x2 ;  /* 0x00000005240c7211 */ /* 0x000fc400078c10ff */
[----:B------:R-:W-:Y:S02]  /*8590*/  IADD3 R34, R6, 0x17, RZ ;  /* 0x0000001706227810 */ /* 0x000fe40007ffe0ff */
[C---:B------:R-:W-:Y:S01]  /*85a0*/  IADD3 R56, R36.reuse, c[0x0][0x198], RZ ;  /* 0x0000660024387a10 */ /* 0x040fe20007ffe0ff */
[----:B------:R3:W-:Y:S01]  /*85b0*/  @P4 STG.E [R16.64], R14 ;  /* 0x0000000e10004986 */ /* 0x0007e2000c101904 */
[----:B------:R-:W-:Y:S02]  /*85c0*/  LEA.HI.X.SX32 R13, R36, R7, 0x2, P6 ;  /* 0x00000007240d7211 */ /* 0x000fe400030f16ff */
[----:B------:R-:W-:Y:S02]  /*85d0*/  ISETP.LT.AND P4, PT, R34, c[0x0][0x17c], !P0 ;  /* 0x00005f0022007a0c */ /* 0x000fe40004781270 */
[----:B--2---:R-:W-:Y:S02]  /*85e0*/  LEA R32, P6, R56, R5, 0x2 ;  /* 0x0000000538207211 */ /* 0x004fe400078c10ff */
[----:B------:R-:W-:-:S02]  /*85f0*/  IADD3 R18, R6, 0x18, RZ ;  /* 0x0000001806127810 */ /* 0x000fc40007ffe0ff */
[C---:B------:R-:W-:Y:S01]  /*8600*/  IADD3 R34, R56.reuse, c[0x0][0x198], RZ ;  /* 0x0000660038227a10 */ /* 0x040fe20007ffe0ff */
[----:B------:R2:W-:Y:S01]  /*8610*/  @P2 STG.E [R12.64], R15 ;  /* 0x0000000f0c002986 */ /* 0x0005e2000c101904 */
[----:B------:R-:W-:Y:S02]  /*8620*/  LEA.HI.X.SX32 R33, R56, R7, 0x2, P6 ;  /* 0x0000000738217211 */ /* 0x000fe400030f16ff */
[----:B------:R-:W-:Y:S02]  /*8630*/  ISETP.LT.AND P2, PT, R18, c[0x0][0x17c], !P0 ;  /* 0x00005f0012007a0c */ /* 0x000fe40004741270 */
[----:B-1----:R-:W-:Y:S02]  /*8640*/  LEA R8, P6, R34, R5, 0x2 ;  /* 0x0000000522087211 */ /* 0x002fe400078c10ff */
[----:B---3--:R-:W-:Y:S02]  /*8650*/  IADD3 R14, R6, 0x19, RZ ;  /* 0x00000019060e7810 */ /* 0x008fe40007ffe0ff */
[C---:B------:R-:W-:Y:S01]  /*8660*/  IADD3 R18, R34.reuse, c[0x0][0x198], RZ ;  /* 0x0000660022127a10 */ /* 0x040fe20007ffe0ff */
[----:B------:R-:W-:Y:S01]  /*8670*/  @P3 STG.E [R32.64], R10 ;  /* 0x0000000a20003986 */ /* 0x000fe2000c101904 */
[----:B------:R-:W-:-:S02]  /*8680*/  LEA.HI.X.SX32 R9, R34, R7, 0x2, P6 ;  /* 0x0000000722097211 */ /* 0x000fc400030f16ff */
[----:B------:R-:W-:Y:S02]  /*8690*/  ISETP.LT.AND P3, PT, R14, c[0x0][0x17c], !P0 ;  /* 0x00005f000e007a0c */ /* 0x000fe40004761270 */
[----:B------:R-:W-:Y:S02]  /*86a0*/  LEA R16, P6, R18, R5, 0x2 ;  /* 0x0000000512107211 */ /* 0x000fe400078c10ff */
[----:B------:R-:W-:Y:S02]  /*86b0*/  IADD3 R14, R6, 0x1a, RZ ;  /* 0x0000001a060e7810 */ /* 0x000fe40007ffe0ff */
[C---:B------:R-:W-:Y:S01]  /*86c0*/  IADD3 R34, R18.reuse, c[0x0][0x198], RZ ;  /* 0x0000660012227a10 */ /* 0x040fe20007ffe0ff */
[----:B------:R1:W-:Y:S01]  /*86d0*/  @P5 STG.E [R8.64], R11 ;  /* 0x0000000b08005986 */ /* 0x0003e2000c101904 */
[----:B------:R-:W-:Y:S02]  /*86e0*/  LEA.HI.X.SX32 R17, R18, R7, 0x2, P6 ;  /* 0x0000000712117211 */ /* 0x000fe400030f16ff */
[----:B------:R-:W-:-:S02]  /*86f0*/  ISETP.LT.AND P5, PT, R14, c[0x0][0x17c], !P0 ;  /* 0x00005f000e007a0c */ /* 0x000fc400047a1270 */
[----:B------:R-:W-:Y:S02]  /*8700*/  IADD3 R14, R6, 0x1b, RZ ;  /* 0x0000001b060e7810 */ /* 0x000fe40007ffe0ff */
[C---:B--2---:R-:W-:Y:S02]  /*8710*/  LEA R12, P6, R34.reuse, R5, 0x2 ;  /* 0x00000005220c7211 */ /* 0x044fe400078c10ff */
[C---:B------:R-:W-:Y:S01]  /*8720*/  IADD3 R18, R34.reuse, c[0x0][0x198], RZ ;  /* 0x0000660022127a10 */ /* 0x040fe20007ffe0ff */
[----:B------:R-:W-:Y:S01]  /*8730*/  @P1 STG.E [R16.64], R74 ;  /* 0x0000004a10001986 */ /* 0x000fe2000c101904 */
[----:B------:R-:W-:Y:S02]  /*8740*/  LEA.HI.X.SX32 R13, R34, R7, 0x2, P6 ;  /* 0x00000007220d7211 */ /* 0x000fe400030f16ff */
[----:B------:R-:W-:Y:S02]  /*8750*/  ISETP.LT.AND P1, PT, R14, c[0x0][0x17c], !P0 ;  /* 0x00005f000e007a0c */ /* 0x000fe40004721270 */
[----:B------:R-:W-:-:S02]  /*8760*/  LEA R14, P6, R18, R5, 0x2 ;  /* 0x00000005120e7211 */ /* 0x000fc400078c10ff */
[----:B-1----:R-:W-:Y:S02]  /*8770*/  IADD3 R8, R6, 0x1c, RZ ;  /* 0x0000001c06087810 */ /* 0x002fe40007ffe0ff */
[C---:B------:R-:W-:Y:S01]  /*8780*/  IADD3 R32, R18.reuse, c[0x0][0x198], RZ ;  /* 0x0000660012207a10 */ /* 0x040fe20007ffe0ff */
[----:B------:R1:W-:Y:S01]  /*8790*/  @P4 STG.E [R12.64], R75 ;  /* 0x0000004b0c004986 */ /* 0x0003e2000c101904 */
        /* <DEDUP_REMOVED lines=8> */
[C---:B------:R-:W-:Y:S02]  /*8820*/  LEA R10, P6, R18.reuse, R5, 0x2 ;  /* 0x00000005120a7211 */ /* 0x040fe400078c10ff */
[C---:B------:R-:W-:Y:S02]  /*8830*/  IADD3 R32, R18.reuse, c[0x0][0x198], RZ ;  /* 0x0000660012207a10 */ /* 0x040fe40007ffe0ff */
[----:B------:R-:W-:-:S02]  /*8840*/  LEA.HI.X.SX32 R11, R18, R7, 0x2, P6 ;  /* 0x00000007120b7211 */ /* 0x000fc400030f16ff */
[----:B-1----:R-:W-:Y:S02]  /*8850*/  LEA R12, P6, R32, R5, 0x2 ;  /* 0x00000005200c7211 */ /* 0x002fe400078c10ff */
[----:B--2---:R-:W-:Y:S01]  /*8860*/  IADD3 R14, R6, 0x1f, RZ ;  /* 0x0000001f060e7810 */ /* 0x004fe20007ffe0ff */
[----:B------:R1:W-:Y:S01]  /*8870*/  @P3 STG.E [R8.64], R67 ;  /* 0x0000004308003986 */ /* 0x0003e2000c101904 */
[C---:B------:R-:W-:Y:S02]  /*8880*/  IADD3 R18, R32.reuse, c[0x0][0x198], RZ ;  /* 0x0000660020127a10 */ /* 0x040fe40007ffe0ff */
[----:B------:R-:W-:Y:S01]  /*8890*/  LEA.HI.X.SX32 R13, R32, R7, 0x2, P6 ;  /* 0x00000007200d7211 */ /* 0x000fe200030f16ff */
[----:B------:R2:W-:Y:S01]  /*88a0*/  @P5 STG.E [R10.64], R62 ;  /* 0x0000003e0a005986 */ /* 0x0005e2000c101904 */
[----:B------:R-:W-:Y:S02]  /*88b0*/  ISETP.LT.AND P5, PT, R14, c[0x0][0x17c], !P0 ;  /* 0x00005f000e007a0c */ /* 0x000fe400047a1270 */
[----:B------:R-:W-:-:S02]  /*88c0*/  LEA R14, P6, R18, R5, 0x2 ;  /* 0x00000005120e7211 */ /* 0x000fc400078c10ff */
[C---:B------:R-:W-:Y:S02]  /*88d0*/  IADD3 R32, R18.reuse, c[0x0][0x198], RZ ;  /* 0x0000660012207a10 */ /* 0x040fe40007ffe0ff */
[----:B------:R-:W-:Y:S02]  /*88e0*/  LEA.HI.X.SX32 R15, R18, R7, 0x2, P6 ;  /* 0x00000007120f7211 */ /* 0x000fe400030f16ff */
[C---:B-1----:R-:W-:Y:S02]  /*88f0*/  LEA R8, P6, R32.reuse, R5, 0x2 ;  /* 0x0000000520087211 */ /* 0x042fe400078c10ff */
[----:B------:R-:W-:Y:S02]  /*8900*/  IADD3 R18, R32, c[0x0][0x198], RZ ;  /* 0x0000660020127a10 */ /* 0x000fe40007ffe0ff */
[----:B------:R-:W-:Y:S01]  /*8910*/  IADD3 R16, R6, 0x1e, RZ ;  /* 0x0000001e06107810 */ /* 0x000fe20007ffe0ff */
[----:B------:R1:W-:Y:S01]  /*8920*/  @P1 STG.E [R12.64], R63 ;  /* 0x0000003f0c001986 */ /* 0x0003e2000c101904 */
[----:B------:R-:W-:-:S02]  /*8930*/  LEA.HI.X.SX32 R9, R32, R7, 0x2, P6 ;  /* 0x0000000720097211 */ /* 0x000fc400030f16ff */
[----:B--2---:R-:W-:Y:S01]  /*8940*/  LEA R10, P6, R18, R5, 0x2 ;  /* 0x00000005120a7211 */ /* 0x004fe200078c10ff */
[----:B------:R2:W-:Y:S01]  /*8950*/  @P4 STG.E [R14.64], R58 ;  /* 0x0000003a0e004986 */ /* 0x0005e2000c101904 */
[----:B------:R-:W-:Y:S02]  /*8960*/  ISETP.LT.AND P3, PT, R16, c[0x0][0x17c], !P0 ;  /* 0x00005f0010007a0c */ /* 0x000fe40004761270 */
[----:B------:R-:W-:Y:S01]  /*8970*/  IADD3 R32, R18, c[0x0][0x198], RZ ;  /* 0x0000660012207a10 */ /* 0x000fe20007ffe0ff */
[----:B------:R3:W-:Y:S01]  /*8980*/  @P2 STG.E [R8.64], R59 ;  /* 0x0000003b08002986 */ /* 0x0007e2000c101904 */
[C---:B------:R-:W-:Y:S02]  /*8990*/  IADD3 R16, R6.reuse, 0x20, RZ ;  /* 0x0000002006107810 */ /* 0x040fe40007ffe0ff */
[----:B-1----:R-:W-:Y:S02]  /*89a0*/  IADD3 R12, R6, 0x22, RZ ;  /* 0x00000022060c7810 */ /* 0x002fe40007ffe0ff */
[----:B------:R-:W-:-:S02]  /*89b0*/  LEA.HI.X.SX32 R11, R18, R7, 0x2, P6 ;  /* 0x00000007120b7211 */ /* 0x000fc400030f16ff */
[----:B------:R-:W-:Y:S02]  /*89c0*/  ISETP.LT.AND P2, PT, R12, c[0x0][0x17c], !P0 ;  /* 0x00005f000c007a0c */ /* 0x000fe40004741270 */
[----:B------:R-:W-:Y:S02]  /*89d0*/  LEA R12, P6, R32, R5, 0x2 ;  /* 0x00000005200c7211 */ /* 0x000fe400078c10ff */
[----:B------:R-:W-:Y:S02]  /*89e0*/  ISETP.LT.AND P1, PT, R16, c[0x0][0x17c], !P0 ;  /* 0x00005f0010007a0c */ /* 0x000fe40004721270 */
[C---:B------:R-:W-:Y:S02]  /*89f0*/  IADD3 R18, R32.reuse, c[0x0][0x198], RZ ;  /* 0x0000660020127a10 */ /* 0x040fe40007ffe0ff */
[----:B------:R-:W-:Y:S02]  /*8a00*/  LEA.HI.X.SX32 R13, R32, R7, 0x2, P6 ;  /* 0x00000007200d7211 */ /* 0x000fe400030f16ff */
[----:B--2---:R-:W-:-:S02]  /*8a10*/  LEA R14, P6, R18, R5, 0x2 ;  /* 0x00000005120e7211 */ /* 0x004fc400078c10ff */
[----:B------:R-:W-:Y:S02]  /*8a20*/  IADD3 R32, R18, c[0x0][0x198], RZ ;  /* 0x0000660012207a10 */ /* 0x000fe40007ffe0ff */
[----:B------:R-:W-:Y:S01]  /*8a30*/  IADD3 R16, R6, 0x21, RZ ;  /* 0x0000002106107810 */ /* 0x000fe20007ffe0ff */
[----:B------:R1:W-:Y:S01]  /*8a40*/  @P3 STG.E [R10.64], R38 ;  /* 0x000000260a003986 */ /* 0x0003e2000c101904 */
[----:B------:R-:W-:Y:S02]  /*8a50*/  LEA.HI.X.SX32 R15, R18, R7, 0x2, P6 ;  /* 0x00000007120f7211 */ /* 0x000fe400030f16ff */
[----:B---3--:R-:W-:Y:S01]  /*8a60*/  LEA R8, P6, R32, R5, 0x2 ;  /* 0x0000000520087211 */ /* 0x008fe200078c10ff */
[----:B------:R2:W-:Y:S01]  /*8a70*/  @P5 STG.E [R12.64], R39 ;  /* 0x000000270c005986 */ /* 0x0005e2000c101904 */
[----:B------:R-:W-:Y:S02]  /*8a80*/  ISETP.LT.AND P4, PT, R16, c[0x0][0x17c], !P0 ;  /* 0x00005f0010007a0c */ /* 0x000fe40004781270 */
[----:B------:R-:W-:Y:S01]  /*8a90*/  IADD3 R18, R32, c[0x0][0x198], RZ ;  /* 0x0000660020127a10 */ /* 0x000fe20007ffe0ff */
[----:B------:R3:W-:Y:S01]  /*8aa0*/  @P1 STG.E [R14.64], R104 ;  /* 0x000000680e001986 */ /* 0x0007e2000c101904 */
[----:B------:R-:W-:-:S02]  /*8ab0*/  IADD3 R16, R6, 0x23, RZ ;  /* 0x0000002306107810 */ /* 0x000fc40007ffe0ff */
[----:B-1----:R-:W-:Y:S02]  /*8ac0*/  IADD3 R10, R6, 0x25, RZ ;  /* 0x00000025060a7810 */ /* 0x002fe40007ffe0ff */
[----:B------:R-:W-:Y:S02]  /*8ad0*/  LEA.HI.X.SX32 R9, R32, R7, 0x2, P6 ;  /* 0x0000000720097211 */ /* 0x000fe400030f16ff */
[----:B------:R-:W-:Y:S02]  /*8ae0*/  ISETP.LT.AND P1, PT, R10, c[0x0][0x17c], !P0 ;  /* 0x00005f000a007a0c */ /* 0x000fe40004721270 */
[----:B------:R-:W-:Y:S02]  /*8af0*/  LEA R10, P6, R18, R5, 0x2 ;  /* 0x00000005120a7211 */ /* 0x000fe400078c10ff */
[----:B------:R-:W-:Y:S02]  /*8b00*/  ISETP.LT.AND P3, PT, R16, c[0x0][0x17c], !P0 ;  /* 0x00005f0010007a0c */ /* 0x000fe40004761270 */
[----:B------:R-:W-:-:S02]  /*8b10*/  IADD3 R32, R18, c[0x0][0x198], RZ ;  /* 0x0000660012207a10 */ /* 0x000fc40007ffe0ff */
[----:B------:R-:W-:Y:S02]  /*8b20*/  LEA.HI.X.SX32 R11, R18, R7, 0x2, P6 ;  /* 0x00000007120b7211 */ /* 0x000fe400030f16ff */
[C---:B--2---:R-:W-:Y:S02]  /*8b30*/  LEA R12, P6, R32.reuse, R5, 0x2 ;  /* 0x00000005200c7211 */ /* 0x044fe400078c10ff */
[----:B------:R-:W-:Y:S02]  /*8b40*/  IADD3 R18, R32, c[0x0][0x198], RZ ;  /* 0x0000660020127a10 */ /* 0x000fe40007ffe0ff */
[----:B------:R-:W-:Y:S01]  /*8b50*/  IADD3 R16, R6, 0x24, RZ ;  /* 0x0000002406107810 */ /* 0x000fe20007ffe0ff */
[----:B------:R1:W-:Y:S01]  /*8b60*/  @P4 STG.E [R8.64], R105 ;  /* 0x0000006908004986 */ /* 0x0003e2000c101904 */
[----:B------:R-:W-:Y:S02]  /*8b70*/  LEA.HI.X.SX32 R13, R32, R7, 0x2, P6 ;  /* 0x00000007200d7211 */ /* 0x000fe400030f16ff */
[----:B---3--:R-:W-:Y:S01]  /*8b80*/  LEA R14, P6, R18, R5, 0x2 ;  /* 0x00000005120e7211 */ /* 0x008fe200078c10ff */
[----:B------:R2:W-:Y:S01]  /*8b90*/  @P2 STG.E [R10.64], R84 ;  /* 0x000000540a002986 */ /* 0x0005e2000c101904 */
[----:B------:R-:W-:-:S02]  /*8ba0*/  ISETP.LT.AND P5, PT, R16, c[0x0][0x17c], !P0 ;  /* 0x00005f0010007a0c */ /* 0x000fc400047a1270 */
[----:B------:R-:W-:Y:S01]  /*8bb0*/  IADD3 R32, R18, c[0x0][0x198], RZ ;  /* 0x0000660012207a10 */ /* 0x000fe20007ffe0ff */
[----:B------:R3:W-:Y:S01]  /*8bc0*/  @P3 STG.E [R12.64], R85 ;  /* 0x000000550c003986 */ /* 0x0007e2000c101904 */
[C---:B------:R-:W-:Y:S02]  /*8bd0*/  IADD3 R16, R6.reuse, 0x26, RZ ;  /* 0x0000002606107810 */ /* 0x040fe40007ffe0ff */
[----:B-1----:R-:W-:Y:S02]  /*8be0*/  IADD3 R8, R6, 0x28, RZ ;  /* 0x0000002806087810 */ /* 0x002fe40007ffe0ff */
[----:B------:R-:W-:Y:S02]  /*8bf0*/  LEA.HI.X.SX32 R15, R18, R7, 0x2, P6 ;  /* 0x00000007120f7211 */ /* 0x000fe400030f16ff */
[----:B------:R-:W-:Y:S02]  /*8c00*/  ISETP.LT.AND P3, PT, R8, c[0x0][0x17c], !P0 ;  /* 0x00005f0008007a0c */ /* 0x000fe40004761270 */
[----:B------:R-:W-:-:S02]  /*8c10*/  LEA R8, P6, R32, R5, 0x2 ;  /* 0x0000000520087211 */ /* 0x000fc400078c10ff */
[----:B------:R-:W-:Y:S02]  /*8c20*/  ISETP.LT.AND P4, PT, R16, c[0x0][0x17c], !P0 ;  /* 0x00005f0010007a0c */ /* 0x000fe40004781270 */
[C---:B------:R-:W-:Y:S02]  /*8c30*/  IADD3 R18, R32.reuse, c[0x0][0x198], RZ ;  /* 0x0000660020127a10 */ /* 0x040fe40007ffe0ff */
[----:B------:R-:W-:Y:S02]  /*8c40*/  LEA.HI.X.SX32 R9, R32, R7, 0x2, P6 ;  /* 0x0000000720097211 */ /* 0x000fe400030f16ff */
[C---:B--2---:R-:W-:Y:S02]  /*8c50*/  LEA R10, P6, R18.reuse, R5, 0x2 ;  /* 0x00000005120a7211 */ /* 0x044fe400078c10ff */
[----:B------:R-:W-:Y:S02]  /*8c60*/  IADD3 R32, R18, c[0x0][0x198], RZ ;  /* 0x0000660012207a10 */ /* 0x000fe40007ffe0ff */
[----:B------:R-:W-:Y:S01]  /*8c70*/  IADD3 R16, R6, 0x27, RZ ;  /* 0x0000002706107810 */ /* 0x000fe20007ffe0ff */
[----:B------:R1:W-:Y:S01]  /*8c80*/  @P5 STG.E [R14.64], R80 ;  /* 0x000000500e005986 */ /* 0x0003e2000c101904 */
[----:B------:R-:W-:-:S02]  /*8c90*/  LEA.HI.X.SX32 R11, R18, R7, 0x2, P6 ;  /* 0x00000007120b7211 */ /* 0x000fc400030f16ff */
[----:B---3--:R-:W-:Y:S01]  /*8ca0*/  LEA R12, P6, R32, R5, 0x2 ;  /* 0x00000005200c7211 */ /* 0x008fe200078c10ff */
        /* <DEDUP_REMOVED lines=264> */
[----:B--2---:R-:W-:Y:S02]  /*9d30*/  LEA R12, P6, R20, R5, 0x2 ;  /* 0x00000005140c7211 */ /* 0x004fe400078c10ff */
[----:B------:R-:W-:Y:S02]  /*9d40*/  IADD3 R16, R6, 0x54, RZ ;  /* 0x0000005406107810 */ /* 0x000fe40007ffe0ff */
[C---:B------:R-:W-:Y:S01]  /*9d50*/  IADD3 R18, R20.reuse, c[0x0][0x198], RZ ;  /* 0x0000660014127a10 */ /* 0x040fe20007ffe0ff */
[----:B------:R1:W-:Y:S01]  /*9d60*/  @P5 STG.E [R8.64], R103 ;  /* 0x0000006708005986 */ /* 0x0003e2000c101904 */
[----:B------:R-:W-:-:S02]  /*9d70*/  LEA.HI.X.SX32 R13, R20, R7, 0x2, P6 ;  /* 0x00000007140d7211 */ /* 0x000fc400030f16ff */
[----:B------:R-:W-:Y:S02]  /*9d80*/  ISETP.LT.AND P2, PT, R16, c[0x0][0x17c], !P0 ;  /* 0x00005f0010007a0c */ /* 0x000fe40004741270 */
[----:B---3--:R-:W-:Y:S01]  /*9d90*/  LEA R14, P6, R18, R5, 0x2 ;  /* 0x00000005120e7211 */ /* 0x008fe200078c10ff */
[----:B------:R2:W-:Y:S01]  /*9da0*/  @P1 STG.E [R10.64], R98 ;  /* 0x000000620a001986 */ /* 0x0005e2000c101904 */
[----:B------:R-:W-:Y:S02]  /*9db0*/  IADD3 R16, R6, 0x56, RZ ;  /* 0x0000005606107810 */ /* 0x000fe40007ffe0ff */
[----:B------:R-:W-:Y:S02]  /*9dc0*/  IADD3 R20, R18, c[0x0][0x198], RZ ;  /* 0x0000660012147a10 */ /* 0x000fe40007ffe0ff */
[----:B-1----:R-:W-:Y:S01]  /*9dd0*/  IADD3 R8, R6, 0x58, RZ ;  /* 0x0000005806087810 */ /* 0x002fe20007ffe0ff */
[----:B------:R1:W-:Y:S01]  /*9de0*/  @P4 STG.E [R12.64], R99 ;  /* 0x000000630c004986 */ /* 0x0003e2000c101904 */
[----:B------:R-:W-:-:S02]  /*9df0*/  LEA.HI.X.SX32 R15, R18, R7, 0x2, P6 ;  /* 0x00000007120f7211 */ /* 0x000fc400030f16ff */
[----:B------:R-:W-:Y:S02]  /*9e00*/  ISETP.LT.AND P4, PT, R8, c[0x0][0x17c], !P0 ;  /* 0x00005f0008007a0c */ /* 0x000fe40004781270 */
[----:B------:R-:W-:Y:S02]  /*9e10*/  ISETP.LT.AND P5, PT, R16, c[0x0][0x17c], !P0 ;  /* 0x00005f0010007a0c */ /* 0x000fe400047a1270 */
[----:B------:R-:W-:Y:S02]  /*9e20*/  LEA R8, P6, R20, R5, 0x2 ;  /* 0x0000000514087211 */ /* 0x000fe400078c10ff */
[----:B------:R-:W-:Y:S02]  /*9e30*/  IADD3 R16, R6, 0x57, RZ ;  /* 0x0000005706107810 */ /* 0x000fe40007ffe0ff */
[C---:B------:R-:W-:Y:S02]  /*9e40*/  IADD3 R18, R20.reuse, c[0x0][0x198], RZ ;  /* 0x0000660014127a10 */ /* 0x040fe40007ffe0ff */
[----:B------:R-:W-:-:S02]  /*9e50*/  LEA.HI.X.SX32 R9, R20, R7, 0x2, P6 ;  /* 0x0000000714097211 */ /* 0x000fc400030f16ff */
[----:B------:R-:W-:Y:S02]  /*9e60*/  ISETP.LT.AND P1, PT, R16, c[0x0][0x17c], !P0 ;  /* 0x00005f0010007a0c */ /* 0x000fe40004721270 */
[----:B--2---:R-:W-:Y:S02]  /*9e70*/  LEA R10, P6, R18, R5, 0x2 ;  /* 0x00000005120a7211 */ /* 0x004fe400078c10ff */
[----:B------:R-:W-:Y:S02]  /*9e80*/  IADD3 R16, R6, 0x59, RZ ;  /* 0x0000005906107810 */ /* 0x000fe40007ffe0ff */
[C---:B------:R-:W-:Y:S01]  /*9e90*/  IADD3 R20, R18.reuse, c[0x0][0x198], RZ ;  /* 0x0000660012147a10 */ /* 0x040fe20007ffe0ff */
[----:B------:R2:W-:Y:S01]  /*9ea0*/  @P2 STG.E [R14.64], R94 ;  /* 0x0000005e0e002986 */ /* 0x0005e2000c101904 */
[----:B------:R-:W-:Y:S02]  /*9eb0*/  LEA.HI.X.SX32 R11, R18, R7, 0x2, P6 ;  /* 0x00000007120b7211 */ /* 0x000fe400030f16ff */
[----:B------:R-:W-:-:S02]  /*9ec0*/  ISETP.LT.AND P2, PT, R16, c[0x0][0x17c], !P0 ;  /* 0x00005f0010007a0c */ /* 0x000fc40004741270 */
[----:B-1----:R-:W-:Y:S02]  /*9ed0*/  LEA R12, P6, R20, R5, 0x2 ;  /* 0x00000005140c7211 */ /* 0x002fe400078c10ff */
[----:B------:R-:W-:Y:S01]  /*9ee0*/  IADD3 R16, R6, 0x5a, RZ ;  /* 0x0000005a06107810 */ /* 0x000fe20007ffe0ff */
[----:B------:R1:W-:Y:S01]  /*9ef0*/  @P3 STG.E [R8.64], R95 ;  /* 0x0000005f08003986 */ /* 0x0003e2000c101904 */
[----:B------:R-:W-:Y:S02]  /*9f00*/  IADD3 R18, R20, c[0x0][0x198], RZ ;  /* 0x0000660014127a10 */ /* 0x000fe40007ffe0ff */
[----:B--2---:R-:W-:Y:S01]  /*9f10*/  IADD3 R14, R6, 0x5b, RZ ;  /* 0x0000005b060e7810 */ /* 0x004fe20007ffe0ff */
[----:B------:R2:W-:Y:S01]  /*9f20*/  @P5 STG.E [R10.64], R90 ;  /* 0x0000005a0a005986 */ /* 0x0005e2000c101904 */
[----:B------:R-:W-:Y:S02]  /*9f30*/  LEA.HI.X.SX32 R13, R20, R7, 0x2, P6 ;  /* 0x00000007140d7211 */ /* 0x000fe400030f16ff */
[----:B------:R-:W-:-:S02]  /*9f40*/  ISETP.LT.AND P3, PT, R16, c[0x0][0x17c], !P0 ;  /* 0x00005f0010007a0c */ /* 0x000fc40004761270 */
[----:B------:R-:W-:Y:S02]  /*9f50*/  ISETP.LT.AND P5, PT, R14, c[0x0][0x17c], !P0 ;  /* 0x00005f000e007a0c */ /* 0x000fe400047a1270 */
[----:B------:R-:W-:Y:S02]  /*9f60*/  IADD3 R16, R6, 0x5c, RZ ;  /* 0x0000005c06107810 */ /* 0x000fe40007ffe0ff */
[C---:B------:R-:W-:Y:S02]  /*9f70*/  LEA R14, P6, R18.reuse, R5, 0x2 ;  /* 0x00000005120e7211 */ /* 0x040fe400078c10ff */
[C---:B------:R-:W-:Y:S01]  /*9f80*/  IADD3 R20, R18.reuse, c[0x0][0x198], RZ ;  /* 0x0000660012147a10 */ /* 0x040fe20007ffe0ff */
[----:B------:R-:W-:Y:S01]  /*9f90*/  @P1 STG.E [R12.64], R91 ;  /* 0x0000005b0c001986 */ /* 0x000fe2000c101904 */
[----:B------:R-:W-:Y:S02]  /*9fa0*/  LEA.HI.X.SX32 R15, R18, R7, 0x2, P6 ;  /* 0x00000007120f7211 */ /* 0x000fe400030f16ff */
[----:B------:R-:W-:-:S02]  /*9fb0*/  ISETP.LT.AND P1, PT, R16, c[0x0][0x17c], !P0 ;  /* 0x00005f0010007a0c */ /* 0x000fc40004721270 */
[----:B------:R-:W-:Y:S02]  /*9fc0*/  LEA R16, P6, R20, R5, 0x2 ;  /* 0x0000000514107211 */ /* 0x000fe400078c10ff */
[----:B-1----:R-:W-:Y:S02]  /*9fd0*/  IADD3 R8, R6, 0x5d, RZ ;  /* 0x0000005d06087810 */ /* 0x002fe40007ffe0ff */
[C---:B------:R-:W-:Y:S01]  /*9fe0*/  IADD3 R22, R20.reuse, c[0x0][0x198], RZ ;  /* 0x0000660014167a10 */ /* 0x040fe20007ffe0ff */
[----:B------:R1:W-:Y:S01]  /*9ff0*/  @P4 STG.E [R14.64], R70 ;  /* 0x000000460e004986 */ /* 0x0003e2000c101904 */
[----:B------:R-:W-:Y:S02]  /*a000*/  LEA.HI.X.SX32 R17, R20, R7, 0x2, P6 ;  /* 0x0000000714117211 */ /* 0x000fe400030f16ff */
[----:B------:R-:W-:Y:S02]  /*a010*/  ISETP.LT.AND P4, PT, R8, c[0x0][0x17c], !P0 ;  /* 0x00005f0008007a0c */ /* 0x000fe40004781270 */
[----:B------:R-:W-:-:S02]  /*a020*/  LEA R18, P6, R22, R5, 0x2 ;  /* 0x0000000516127211 */ /* 0x000fc400078c10ff */
[----:B------:R-:W-:Y:S01]  /*a030*/  IADD3 R8, R6, 0x5e, RZ ;  /* 0x0000005e06087810 */ /* 0x000fe20007ffe0ff */
[----:B------:R3:W-:Y:S01]  /*a040*/  @P2 STG.E [R16.64], R71 ;  /* 0x0000004710002986 */ /* 0x0007e2000c101904 */
[C---:B--2---:R-:W-:Y:S02]  /*a050*/  IADD3 R10, R22.reuse, c[0x0][0x198], RZ ;  /* 0x00006600160a7a10 */ /* 0x044fe40007ffe0ff */
[----:B------:R-:W-:Y:S02]  /*a060*/  LEA.HI.X.SX32 R19, R22, R7, 0x2, P6 ;  /* 0x0000000716137211 */ /* 0x000fe400030f16ff */
[----:B------:R-:W-:Y:S02]  /*a070*/  ISETP.LT.AND P2, PT, R8, c[0x0][0x17c], !P0 ;  /* 0x00005f0008007a0c */ /* 0x000fe40004741270 */
[----:B------:R-:W-:Y:S02]  /*a080*/  IADD3 R8, R6, 0x5f, RZ ;  /* 0x0000005f06087810 */ /* 0x000fe40007ffe0ff */
[C---:B------:R-:W-:Y:S01]  /*a090*/  LEA R20, P6, R10.reuse, R5, 0x2 ;  /* 0x000000050a147211 */ /* 0x040fe200078c10ff */
[----:B------:R2:W-:Y:S01]  /*a0a0*/  @P3 STG.E [R18.64], R54 ;  /* 0x0000003612003986 */ /* 0x0005e2000c101904 */
[----:B-1----:R-:W-:-:S02]  /*a0b0*/  IADD3 R14, R10, c[0x0][0x198], RZ ;  /* 0x000066000a0e7a10 */ /* 0x002fc40007ffe0ff */
[----:B------:R-:W-:Y:S02]  /*a0c0*/  ISETP.LT.AND P3, PT, R8, c[0x0][0x17c], !P0 ;  /* 0x00005f0008007a0c */ /* 0x000fe40004761270 */
[----:B------:R-:W-:Y:S02]  /*a0d0*/  LEA.HI.X.SX32 R21, R10, R7, 0x2, P6 ;  /* 0x000000070a157211 */ /* 0x000fe400030f16ff */
[----:B------:R-:W1:Y:S01]  /*a0e0*/  LDS.128 R8, [R0] ;  /* 0x0000000000087984 */ /* 0x000e620000000c00 */
[----:B------:R-:W-:Y:S02]  /*a0f0*/  LEA R22, P6, R14, R5, 0x2 ;  /* 0x000000050e167211 */ /* 0x000fe400078c10ff */
[----:B------:R-:W-:Y:S01]  /*a100*/  IADD3 R12, R6, 0x60, RZ ;  /* 0x00000060060c7810 */ /* 0x000fe20007ffe0ff */
[----:B------:R4:W-:Y:S01]  /*a110*/  @P5 STG.E [R20.64], R55 ;  /* 0x0000003714005986 */ /* 0x0009e2000c101904 */
[----:B------:R-:W-:Y:S02]  /*a120*/  LEA.HI.X.SX32 R23, R14, R7, 0x2, P6 ;  /* 0x000000070e177211 */ /* 0x000fe400030f16ff */
[----:B------:R-:W-:-:S02]  /*a130*/  ISETP.LT.AND P5, PT, R12, c[0x0][0x17c], !P0 ;  /* 0x00005f000c007a0c */ /* 0x000fc400047a1270 */
[----:B------:R-:W-:Y:S01]  /*a140*/  IADD3 R12, R6, 0x61, RZ ;  /* 0x00000061060c7810 */ /* 0x000fe20007ffe0ff */
[----:B------:R5:W-:Y:S01]  /*a150*/  @P1 STG.E [R22.64], R30 ;  /* 0x0000001e16001986 */ /* 0x000be2000c101904 */
[----:B---3--:R-:W-:Y:S02]  /*a160*/  IADD3 R16, R14, c[0x0][0x198], RZ ;  /* 0x000066000e107a10 */ /* 0x008fe40007ffe0ff */
[----:B------:R-:W-:Y:S02]  /*a170*/  ISETP.LT.AND P1, PT, R12, c[0x0][0x17c], !P0 ;  /* 0x00005f000c007a0c */ /* 0x000fe40004721270 */
[----:B------:R-:W3:Y:S01]  /*a180*/  LDS.128 R12, [R4] ;  /* 0x00000000040c7984 */ /* 0x000ee20000000c00 */
[C---:B------:R-:W-:Y:S02]  /*a190*/  LEA R24, P6, R16.reuse, R5, 0x2 ;  /* 0x0000000510187211 */ /* 0x040fe400078c10ff */
[C---:B--2---:R-:W-:Y:S02]  /*a1a0*/  IADD3 R18, R16.reuse, c[0x0][0x198], RZ ;  /* 0x0000660010127a10 */ /* 0x044fe40007ffe0ff */
[----:B------:R-:W-:-:S02]  /*a1b0*/  LEA.HI.X.SX32 R25, R16, R7, 0x2, P6 ;  /* 0x0000000710197211 */ /* 0x000fc400030f16ff */
[----:B------:R-:W-:Y:S02]  /*a1c0*/  IADD3 R16, R6, 0x62, RZ ;  /* 0x0000006206107810 */ /* 0x000fe40007ffe0ff */
[C---:B------:R-:W-:Y:S01]  /*a1d0*/  LEA R28, P6, R18.reuse, R5, 0x2 ;  /* 0x00000005121c7211 */ /* 0x040fe200078c10ff */
[----:B------:R2:W-:Y:S01]  /*a1e0*/  @P4 STG.E [R24.64], R31 ;  /* 0x0000001f18004986 */ /* 0x0005e2000c101904 */
[C---:B----4-:R-:W-:Y:S02]  /*a1f0*/  IADD3 R20, R18.reuse, c[0x0][0x198], RZ ;  /* 0x0000660012147a10 */ /* 0x050fe40007ffe0ff */
[----:B------:R-:W-:Y:S02]  /*a200*/  LEA.HI.X.SX32 R29, R18, R7, 0x2, P6 ;  /* 0x00000007121d7211 */ /* 0x000fe400030f16ff */
[----:B------:R-:W-:Y:S02]  /*a210*/  ISETP.LT.AND P4, PT, R16, c[0x0][0x17c], !P0 ;  /* 0x00005f0010007a0c */ /* 0x000fe40004781270 */
[----:B------:R-:W-:-:S02]  /*a220*/  IADD3 R16, R6, 0x63, RZ ;  /* 0x0000006306107810 */ /* 0x000fc40007ffe0ff */
[C---:B------:R-:W-:Y:S01]  /*a230*/  LEA R32, P6, R20.reuse, R5, 0x2 ;  /* 0x0000000514207211 */ /* 0x040fe200078c10ff */
[----:B------:R4:W-:Y:S01]  /*a240*/  @P2 STG.E [R28.64], R26 ;  /* 0x0000001a1c002986 */ /* 0x0009e2000c101904 */
[----:B-----5:R-:W-:Y:S02]  /*a250*/  IADD3 R22, R20, c[0x0][0x198], RZ ;  /* 0x0000660014167a10 */ /* 0x020fe40007ffe0ff */
[----:B------:R-:W-:Y:S02]  /*a260*/  ISETP.LT.AND P2, PT, R16, c[0x0][0x17c], !P0 ;  /* 0x00005f0010007a0c */ /* 0x000fe40004741270 */
[----:B------:R-:W-:Y:S01]  /*a270*/  LEA.HI.X.SX32 R33, R20, R7, 0x2, P6 ;  /* 0x0000000714217211 */ /* 0x000fe200030f16ff */
[----:B------:R-:W5:Y:S01]  /*a280*/  LDS.128 R16, [R3] ;  /* 0x0000000003107984 */ /* 0x000f620000000c00 */
[----:B------:R-:W-:Y:S02]  /*a290*/  LEA R34, P6, R22, R5, 0x2 ;  /* 0x0000000516227211 */ /* 0x000fe400078c10ff */
[----:B------:R-:W-:Y:S01]  /*a2a0*/  IADD3 R20, R6, 0x64, RZ ;  /* 0x0000006406147810 */ /* 0x000fe20007ffe0ff */
[----:B------:R3:W-:Y:S01]  /*a2b0*/  @P3 STG.E [R32.64], R27 ;  /* 0x0000001b20003986 */ /* 0x0007e2000c101904 */
[----:B------:R-:W-:-:S02]  /*a2c0*/  IADD3 R30, R22, c[0x0][0x198], RZ ;  /* 0x00006600161e7a10 */ /* 0x000fc40007ffe0ff */
[----:B------:R-:W-:Y:S02]  /*a2d0*/  LEA.HI.X.SX32 R35, R22, R7, 0x2, P6 ;  /* 0x0000000716237211 */ /* 0x000fe400030f16ff */
[----:B------:R-:W-:Y:S02]  /*a2e0*/  ISETP.LT.AND P3, PT, R20, c[0x0][0x17c], !P0 ;  /* 0x00005f0014007a0c */ /* 0x000fe40004761270 */
[----:B------:R-:W-:Y:S02]  /*a2f0*/  IADD3 R20, R6, 0x65, RZ ;  /* 0x0000006506147810 */ /* 0x000fe40007ffe0ff */
[C---:B--2---:R-:W-:Y:S01]  /*a300*/  LEA R24, P6, R30.reuse, R5, 0x2 ;  /* 0x000000051e187211 */ /* 0x044fe200078c10ff */
[----:B-1----:R1:W-:Y:S01]  /*a310*/  @P5 STG.E [R34.64], R8 ;  /* 0x0000000822005986 */ /* 0x0023e2000c101904 */
[----:B----4-:R-:W-:Y:S02]  /*a320*/  IADD3 R28, R30, c[0x0][0x198], RZ ;  /* 0x000066001e1c7a10 */ /* 0x010fe40007ffe0ff */
[----:B------:R-:W-:-:S02]  /*a330*/  ISETP.LT.AND P5, PT, R20, c[0x0][0x17c], !P0 ;  /* 0x00005f0014007a0c */ /* 0x000fc400047a1270 */
[----:B------:R-:W-:Y:S01]  /*a340*/  LEA.HI.X.SX32 R25, R30, R7, 0x2, P6 ;  /* 0x000000071e197211 */ /* 0x000fe200030f16ff */
[----:B------:R-:W2:Y:S01]  /*a350*/  LDS.128 R20, [R2] ;  /* 0x0000000002147984 */ /* 0x000ea20000000c00 */
[C---:B------:R-:W-:Y:S02]  /*a360*/  LEA R36, P6, R28.reuse, R5, 0x2 ;  /* 0x000000051c247211 */ /* 0x040fe400078c10ff */
[----:B------:R-:W-:Y:S02]  /*a370*/  IADD3 R30, R28, c[0x0][0x198], RZ ;  /* 0x000066001c1e7a10 */ /* 0x000fe40007ffe0ff */
[----:B------:R-:W-:Y:S01]  /*a380*/  IADD3 R26, R6, 0x66, RZ ;  /* 0x00000066061a7810 */ /* 0x000fe20007ffe0ff */
[----:B------:R4:W-:Y:S01]  /*a390*/  @P1 STG.E [R24.64], R9 ;  /* 0x0000000918001986 */ /* 0x0009e2000c101904 */
[----:B------:R-:W-:Y:S02]  /*a3a0*/  LEA.HI.X.SX32 R37, R28, R7, 0x2, P6 ;  /* 0x000000071c257211 */ /* 0x000fe400030f16ff */
[----:B---3--:R-:W-:-:S02]  /*a3b0*/  LEA R32, P6, R30, R5, 0x2 ;  /* 0x000000051e207211 */ /* 0x008fc400078c10ff */
[----:B------:R-:W-:Y:S02]  /*a3c0*/  ISETP.LT.AND P1, PT, R26, c[0x0][0x17c], !P0 ;  /* 0x00005f001a007a0c */ /* 0x000fe40004721270 */
[----:B-1----:R-:W-:Y:S02]  /*a3d0*/  IADD3 R8, R6, 0x67, RZ ;  /* 0x0000006706087810 */ /* 0x002fe40007ffe0ff */
[C---:B------:R-:W-:Y:S01]  /*a3e0*/  IADD3 R26, R30.reuse, c[0x0][0x198], RZ ;  /* 0x000066001e1a7a10 */ /* 0x040fe20007ffe0ff */
[----:B------:R-:W-:Y:S01]  /*a3f0*/  @P4 STG.E [R36.64], R12 ;  /* 0x0000000c24004986 */ /* 0x000fe2000c101904 */
[----:B------:R-:W-:Y:S02]  /*a400*/  LEA.HI.X.SX32 R33, R30, R7, 0x2, P6 ;  /* 0x000000071e217211 */ /* 0x000fe400030f16ff */
[----:B------:R-:W-:Y:S01]  /*a410*/  ISETP.LT.AND P4, PT, R8, c[0x0][0x17c], !P0 ;  /* 0x00005f0008007a0c */ /* 0x000fe20004781270 */
[----:B------:R1:W3:Y:S01]  /*a420*/  LDS.128 R28, [R0+0x800] ;  /* 0x00080000001c7984 */ /* 0x0002e20000000c00 */
[----:B------:R-:W-:-:S02]  /*a430*/  LEA R34, P6, R26, R5, 0x2 ;  /* 0x000000051a227211 */ /* 0x000fc400078c10ff */
[----:B------:R-:W-:Y:S02]  /*a440*/  IADD3 R8, R6, 0x68, RZ ;  /* 0x0000006806087810 */ /* 0x000fe40007ffe0ff */
[C---:B----4-:R-:W-:Y:S01]  /*a450*/  IADD3 R24, R26.reuse, c[0x0][0x198], RZ ;  /* 0x000066001a187a10 */ /* 0x050fe20007ffe0ff */
[----:B------:R4:W-:Y:S01]  /*a460*/  @P2 STG.E [R32.64], R13 ;  /* 0x0000000d20002986 */ /* 0x0009e2000c101904 */
[----:B------:R-:W-:Y:S02]  /*a470*/  LEA.HI.X.SX32 R35, R26, R7, 0x2, P6 ;  /* 0x000000071a237211 */ /* 0x000fe400030f16ff */
[----:B------:R-:W-:Y:S02]  /*a480*/  ISETP.LT.AND P2, PT, R8, c[0x0][0x17c], !P0 ;  /* 0x00005f0008007a0c */ /* 0x000fe40004741270 */
[C---:B------:R-:W-:Y:S02]  /*a490*/  LEA R8, P6, R24.reuse, R5, 0x2 ;  /* 0x0000000518087211 */ /* 0x040fe400078c10ff */
[----:B------:R-:W-:-:S02]  /*a4a0*/  IADD3 R40, R24, c[0x0][0x198], RZ ;  /* 0x0000660018287a10 */ /* 0x000fc40007ffe0ff */
[----:B------:R-:W-:Y:S02]  /*a4b0*/  LEA.HI.X.SX32 R9, R24, R7, 0x2, P6 ;  /* 0x0000000718097211 */ /* 0x000fe400030f16ff */
[----:B------:R-:W3:Y:S01]  /*a4c0*/  LDS.128 R24, [R4+0x800] ;  /* 0x0008000004187984 */ /* 0x000ee20000000c00 */
[----:B-1----:R-:W-:-:S03]  /*a4d0*/  IADD3 R0, R40, c[0x0][0x198], RZ ;  /* 0x0000660028007a10 */ /* 0x002fc60007ffe0ff */
[----:B-----5:R1:W-:Y:S01]  /*a4e0*/  @P3 STG.E [R34.64], R16 ;  /* 0x0000001022003986 */ /* 0x0203e2000c101904 */
[-C--:B------:R-:W-:Y:S02]  /*a4f0*/  LEA R12, P3, R0, R5.reuse, 0x2 ;  /* 0x00000005000c7211 */ /* 0x080fe400078610ff */
[----:B------:R-:W-:Y:S01]  /*a500*/  IADD3 R38, R6, 0x6a, RZ ;  /* 0x0000006a06267810 */ /* 0x000fe20007ffe0ff */
[----:B------:R-:W5:Y:S01]  /*a510*/  LDS.128 R32, [R3+0x800] ;  /* 0x0008000003207984 */ /* 0x000f620000000c00 */
[----:B------:R-:W-:Y:S02]  /*a520*/  LEA R36, P6, R40, R5, 0x2 ;  /* 0x0000000528247211 */ /* 0x000fe400078c10ff */
[----:B----4-:R-:W-:Y:S02]  /*a530*/  LEA.HI.X.SX32 R13, R0, R7, 0x2, P3 ;  /* 0x00000007000d7211 */ /* 0x010fe400018f16ff */
[----:B------:R-:W-:Y:S02]  /*a540*/  ISETP.LT.AND P3, PT, R38, c[0x0][0x17c], !P0 ;  /* 0x00005f0026007a0c */ /* 0x000fe40004761270 */
[----:B-1----:R-:W-:-:S02]  /*a550*/  IADD3 R16, R0, c[0x0][0x198], RZ ;  /* 0x0000660000107a10 */ /* 0x002fc40007ffe0ff */
[----:B------:R-:W-:Y:S02]  /*a560*/  LEA.HI.X.SX32 R37, R40, R7, 0x2, P6 ;  /* 0x0000000728257211 */ /* 0x000fe400030f16ff */
[----:B------:R-:W-:Y:S01]  /*a570*/  IADD3 R38, R16, c[0x0][0x198], RZ ;  /* 0x0000660010267a10 */ /* 0x000fe20007ffe0ff */
[----:B------:R1:W-:Y:S01]  /*a580*/  @P5 STG.E [R8.64], R17 ;  /* 0x0000001108005986 */ /* 0x0003e2000c101904 */
[C---:B------:R-:W-:Y:S02]  /*a590*/  IADD3 R39, R6.reuse, 0x69, RZ ;  /* 0x0000006906277810 */ /* 0x040fe40007ffe0ff */
[----:B------:R-:W-:Y:S01]  /*a5a0*/  IADD3 R4, R6, 0x6b, RZ ;  /* 0x0000006b06047810 */ /* 0x000fe20007ffe0ff */
[----:B--2---:R2:W-:Y:S01]  /*a5b0*/  @P1 STG.E [R36.64], R20 ;  /* 0x0000001424001986 */ /* 0x0045e2000c101904 */
[----:B------:R-:W-:-:S03]  /*a5c0*/  ISETP.LT.AND P5, PT, R39, c[0x0][0x17c], !P0 ;  /* 0x00005f0027007a0c */ /* 0x000fc600047a1270 */
[----:B------:R4:W-:Y:S01]  /*a5d0*/  @P4 STG.E [R12.64], R21 ;  /* 0x000000150c004986 */ /* 0x0009e2000c101904 */
[----:B------:R-:W-:Y:S02]  /*a5e0*/  ISETP.LT.AND P4, PT, R4, c[0x0][0x17c], !P0 ;  /* 0x00005f0004007a0c */ /* 0x000fe40004781270 */
[-C--:B-1----:R-:W-:Y:S02]  /*a5f0*/  LEA R8, P6, R38, R5.reuse, 0x2 ;  /* 0x0000000526087211 */ /* 0x082fe400078c10ff */
[----:B------:R-:W-:Y:S02]  /*a600*/  LEA R40, P1, R16, R5, 0x2 ;  /* 0x0000000510287211 */ /* 0x000fe400078210ff */
[C---:B------:R-:W-:Y:S02]  /*a610*/  IADD3 R4, R38.reuse, c[0x0][0x198], RZ ;  /* 0x0000660026047a10 */ /* 0x040fe40007ffe0ff */
[-C--:B------:R-:W-:Y:S02]  /*a620*/  LEA.HI.X.SX32 R9, R38, R7.reuse, 0x2, P6 ;  /* 0x0000000726097211 */ /* 0x080fe400030f16ff */
[----:B------:R1:W5:Y:S01]  /*a630*/  LDS.128 R36, [R2+0x800] ;  /* 0x0008000002247984 */ /* 0x0003620000000c00 */
[----:B------:R-:W-:-:S02]  /*a640*/  LEA.HI.X.SX32 R41, R16, R7, 0x2, P1 ;  /* 0x0000000710297211 */ /* 0x000fc400008f16ff */
[----:B--2---:R-:W-:-:S03]  /*a650*/  IADD3 R20, R4, c[0x0][0x198], RZ ;  /* 0x0000660004147a10 */ /* 0x004fc60007ffe0ff */
[----:B---3--:R2:W-:Y:S01]  /*a660*/  @P2 STG.E [R40.64], R28 ;  /* 0x0000001c28002986 */ /* 0x0085e2000c101904 */
[-C--:B----4-:R-:W-:Y:S02]  /*a670*/  LEA R12, P2, R4, R5.reuse, 0x2 ;  /* 0x00000005040c7211 */ /* 0x090fe400078410ff */
[----:B------:R-:W-:Y:S02]  /*a680*/  LEA R16, P6, R20, R5, 0x2 ;  /* 0x0000000514107211 */ /* 0x000fe400078c10ff */
[----:B------:R-:W-:Y:S02]  /*a690*/  IADD3 R0, R6, 0x6c, RZ ;  /* 0x0000006c06007810 */ /* 0x000fe40007ffe0ff */
[-C--:B------:R-:W-:Y:S02]  /*a6a0*/  LEA.HI.X.SX32 R13, R4, R7.reuse, 0x2, P2 ;  /* 0x00000007040d7211 */ /* 0x080fe400010f16ff */
[C---:B------:R-:W-:Y:S02]  /*a6b0*/  LEA.HI.X.SX32 R17, R20.reuse, R7, 0x2, P6 ;  /* 0x0000000714117211 */ /* 0x040fe400030f16ff */
[----:B------:R-:W-:Y:S01]  /*a6c0*/  IADD3 R20, R20, c[0x0][0x198], RZ ;  /* 0x0000660014147a10 */ /* 0x000fe20007ffe0ff */
[----:B------:R3:W-:Y:S01]  /*a6d0*/  @P5 STG.E [R8.64], R29 ;  /* 0x0000001d08005986 */ /* 0x0007e2000c101904 */
[----:B------:R-:W-:-:S02]  /*a6e0*/  ISETP.LT.AND P1, PT, R0, c[0x0][0x17c], !P0 ;  /* 0x00005f0000007a0c */ /* 0x000fc40004721270 */
[----:B------:R-:W-:Y:S01]  /*a6f0*/  IADD3 R3, R6, 0x6d, RZ ;  /* 0x0000006d06037810 */ /* 0x000fe20007ffe0ff */
[----:B------:R4:W-:Y:S01]  /*a700*/  @P3 STG.E [R12.64], R24 ;  /* 0x000000180c003986 */ /* 0x0009e2000c101904 */
[C---:B-1----:R-:W-:Y:S02]  /*a710*/  LEA R2, P3, R20.reuse, R5, 0x2 ;  /* 0x0000000514027211 */ /* 0x042fe400078610ff */
[----:B--2---:R-:W-:Y:S02]  /*a720*/  IADD3 R28, R20, c[0x0][0x198], RZ ;  /* 0x00006600141c7a10 */ /* 0x004fe40007ffe0ff */
[----:B------:R-:W-:Y:S02]  /*a730*/  ISETP.LT.AND P5, PT, R3, c[0x0][0x17c], !P0 ;  /* 0x00005f0003007a0c */ /* 0x000fe400047a1270 */
[----:B------:R-:W-:Y:S02]  /*a740*/  IADD3 R0, R6, 0x6e, RZ ;  /* 0x0000006e06007810 */ /* 0x000fe40007ffe0ff */
[----:B------:R-:W-:-:S02]  /*a750*/  LEA.HI.X.SX32 R3, R20, R7, 0x2, P3 ;  /* 0x0000000714037211 */ /* 0x000fc400018f16ff */
[----:B------:R-:W-:Y:S02]  /*a760*/  IADD3 R20, R28, c[0x0][0x198], RZ ;  /* 0x000066001c147a10 */ /* 0x000fe40007ffe0ff */
[----:B------:R-:W-:Y:S02]  /*a770*/  ISETP.LT.AND P2, PT, R0, c[0x0][0x17c], !P0 ;  /* 0x00005f0000007a0c */ /* 0x000fe40004741270 */
[----:B---3--:R-:W-:Y:S01]  /*a780*/  LEA R8, P6, R28, R5, 0x2 ;  /* 0x000000051c087211 */ /* 0x008fe200078c10ff */
[----:B------:R1:W-:Y:S01]  /*a790*/  @P4 STG.E [R16.64], R25 ;  /* 0x0000001910004986 */ /* 0x0003e2000c101904 */
[----:B----4-:R-:W-:Y:S02]  /*a7a0*/  IADD3 R24, R20, c[0x0][0x198], RZ ;  /* 0x0000660014187a10 */ /* 0x010fe40007ffe0ff */
[----:B------:R-:W-:Y:S01]  /*a7b0*/  LEA.HI.X.SX32 R9, R28, R7, 0x2, P6 ;  /* 0x000000071c097211 */ /* 0x000fe200030f16ff */
[----:B-----5:R2:W-:Y:S01]  /*a7c0*/  @P1 STG.E [R2.64], R32 ;  /* 0x0000002002001986 */ /* 0x0205e2000c101904 */
[----:B------:R-:W-:-:S02]  /*a7d0*/  LEA R12, P1, R20, R5, 0x2 ;  /* 0x00000005140c7211 */ /* 0x000fc400078210ff */
[----:B------:R-:W-:Y:S02]  /*a7e0*/  IADD3 R4, R6, 0x6f, RZ ;  /* 0x0000006f06047810 */ /* 0x000fe40007ffe0ff */
[----:B------:R-:W-:Y:S02]  /*a7f0*/  LEA.HI.X.SX32 R13, R20, R7, 0x2, P1 ;  /* 0x00000007140d7211 */ /* 0x000fe400008f16ff */
[----:B-1----:R-:W-:Y:S02]  /*a800*/  LEA R16, P6, R24, R5, 0x2 ;  /* 0x0000000518107211 */ /* 0x002fe400078c10ff */
[----:B------:R-:W-:Y:S02]  /*a810*/  IADD3 R0, R6, 0x70, RZ ;  /* 0x0000007006007810 */ /* 0x000fe40007ffe0ff */
[C---:B------:R-:W-:Y:S02]  /*a820*/  LEA.HI.X.SX32 R17, R24.reuse, R7, 0x2, P6 ;  /* 0x0000000718117211 */ /* 0x040fe400030f16ff */
[----:B------:R-:W-:Y:S01]  /*a830*/  IADD3 R24, R24, c[0x0][0x198], RZ ;  /* 0x0000660018187a10 */ /* 0x000fe20007ffe0ff */
[----:B------:R1:W-:Y:S01]  /*a840*/  @P5 STG.E [R8.64], R33 ;  /* 0x0000002108005986 */ /* 0x0003e2000c101904 */
[----:B------:R-:W-:-:S02]  /*a850*/  ISETP.LT.AND P4, PT, R4, c[0x0][0x17c], !P0 ;  /* 0x00005f0004007a0c */ /* 0x000fc40004781270 */
[----:B------:R-:W-:Y:S01]  /*a860*/  ISETP.LT.AND P3, PT, R0, c[0x0][0x17c], !P0 ;  /* 0x00005f0000007a0c */ /* 0x000fe20004761270 */
[----:B------:R3:W-:Y:S01]  /*a870*/  @P2 STG.E [R12.64], R36 ;  /* 0x000000240c002986 */ /* 0x0007e2000c101904 */
[C---:B------:R-:W-:Y:S02]  /*a880*/  IADD3 R20, R24.reuse, c[0x0][0x198], RZ ;  /* 0x0000660018147a10 */ /* 0x040fe40007ffe0ff */
[----:B--2---:R-:W-:Y:S02]  /*a890*/  LEA R2, P2, R24, R5, 0x2 ;  /* 0x0000000518027211 */ /* 0x004fe400078410ff */
[----:B------:R-:W-:Y:S02]  /*a8a0*/  IADD3 R4, R6, 0x71, RZ ;  /* 0x0000007106047810 */ /* 0x000fe40007ffe0ff */
[----:B------:R-:W-:Y:S02]  /*a8b0*/  LEA.HI.X.SX32 R3, R24, R7, 0x2, P2 ;  /* 0x0000000718037211 */ /* 0x000fe400010f16ff */
[----:B-1----:R-:W-:-:S02]  /*a8c0*/  LEA R8, P6, R20, R5, 0x2 ;  /* 0x0000000514087211 */ /* 0x002fc400078c10ff */
[----:B------:R-:W-:Y:S02]  /*a8d0*/  IADD3 R0, R6, 0x72, RZ ;  /* 0x0000007206007810 */ /* 0x000fe40007ffe0ff */
[----:B------:R-:W-:Y:S02]  /*a8e0*/  IADD3 R24, R20, c[0x0][0x198], RZ ;  /* 0x0000660014187a10 */ /* 0x000fe40007ffe0ff */
[----:B------:R-:W-:Y:S02]  /*a8f0*/  ISETP.LT.AND P5, PT, R4, c[0x0][0x17c], !P0 ;  /* 0x00005f0004007a0c */ /* 0x000fe400047a1270 */
[----:B------:R-:W-:Y:S02]  /*a900*/  LEA.HI.X.SX32 R9, R20, R7, 0x2, P6 ;  /* 0x0000000714097211 */ /* 0x000fe400030f16ff */
[----:B------:R-:W-:Y:S02]  /*a910*/  ISETP.LT.AND P1, PT, R0, c[0x0][0x17c], !P0 ;  /* 0x00005f0000007a0c */ /* 0x000fe40004721270 */
[----:B------:R-:W-:Y:S01]  /*a920*/  IADD3 R20, R24, c[0x0][0x198], RZ ;  /* 0x0000660018147a10 */ /* 0x000fe20007ffe0ff */
[----:B------:R1:W-:Y:S01]  /*a930*/  @P4 STG.E [R16.64], R37 ;  /* 0x0000002510004986 */ /* 0x0003e2000c101904 */
[----:B------:R-:W-:-:S03]  /*a940*/  IADD3 R4, R6, 0x73, RZ ;  /* 0x0000007306047810 */ /* 0x000fc60007ffe0ff */
[----:B------:R2:W-:Y:S01]  /*a950*/  @P3 STG.E [R2.64], R10 ;  /* 0x0000000a02003986 */ /* 0x0005e2000c101904 */
[-C--:B---3--:R-:W-:Y:S02]  /*a960*/  LEA R12, P3, R24, R5.reuse, 0x2 ;  /* 0x00000005180c7211 */ /* 0x088fe400078610ff */
[----:B------:R-:W-:Y:S02]  /*a970*/  IADD3 R0, R6, 0x74, RZ ;  /* 0x0000007406007810 */ /* 0x000fe40007ffe0ff */
[----:B-1----:R-:W-:Y:S02]  /*a980*/  LEA R16, P6, R20, R5, 0x2 ;  /* 0x0000000514107211 */ /* 0x002fe400078c10ff */
[----:B------:R-:W-:Y:S02]  /*a990*/  ISETP.LT.AND P4, PT, R4, c[0x0][0x17c], !P0 ;  /* 0x00005f0004007a0c */ /* 0x000fe40004781270 */
[-C--:B------:R-:W-:Y:S02]  /*a9a0*/  LEA.HI.X.SX32 R13, R24, R7.reuse, 0x2, P3 ;  /* 0x00000007180d7211 */ /* 0x080fe400018f16ff */
[----:B------:R-:W-:-:S02]  /*a9b0*/  LEA.HI.X.SX32 R17, R20, R7, 0x2, P6 ;  /* 0x0000000714117211 */ /* 0x000fc400030f16ff */
[----:B------:R-:W-:Y:S02]  /*a9c0*/  IADD3 R4, R6, 0x75, RZ ;  /* 0x0000007506047810 */ /* 0x000fe40007ffe0ff */
[----:B------:R-:W-:Y:S01]  /*a9d0*/  IADD3 R20, R20, c[0x0][0x198], RZ ;  /* 0x0000660014147a10 */ /* 0x000fe20007ffe0ff */
[----:B------:R1:W-:Y:S01]  /*a9e0*/  @P5 STG.E [R8.64], R11 ;  /* 0x0000000b08005986 */ /* 0x0003e2000c101904 */
[----:B------:R-:W-:Y:S02]  /*a9f0*/  ISETP.LT.AND P2, PT, R0, c[0x0][0x17c], !P0 ;  /* 0x00005f0000007a0c */ /* 0x000fe40004741270 */
[----:B------:R-:W-:Y:S01]  /*aa00*/  ISETP.LT.AND P5, PT, R4, c[0x0][0x17c], !P0 ;  /* 0x00005f0004007a0c */ /* 0x000fe200047a1270 */
[----:B------:R3:W-:Y:S01]  /*aa10*/  @P1 STG.E [R12.64], R14 ;  /* 0x0000000e0c001986 */ /* 0x0007e2000c101904 */
[C---:B--2---:R-:W-:Y:S02]  /*aa20*/  IADD3 R10, R20.reuse, c[0x0][0x198], RZ ;  /* 0x00006600140a7a10 */ /* 0x044fe40007ffe0ff */
[----:B------:R-:W-:-:S02]  /*aa30*/  LEA R2, P1, R20, R5, 0x2 ;  /* 0x0000000514027211 */ /* 0x000fc400078210ff */
[----:B------:R-:W-:Y:S02]  /*aa40*/  IADD3 R0, R6, 0x76, RZ ;  /* 0x0000007606007810 */ /* 0x000fe40007ffe0ff */
[----:B------:R-:W-:Y:S02]  /*aa50*/  LEA.HI.X.SX32 R3, R20, R7, 0x2, P1 ;  /* 0x0000000714037211 */ /* 0x000fe400008f16ff */
[C---:B-1----:R-:W-:Y:S02]  /*aa60*/  LEA R8, P6, R10.reuse, R5, 0x2 ;  /* 0x000000050a087211 */ /* 0x042fe400078c10ff */
[----:B------:R-:W-:Y:S02]  /*aa70*/  IADD3 R20, R10, c[0x0][0x198], RZ ;  /* 0x000066000a147a10 */ /* 0x000fe40007ffe0ff */
[----:B------:R-:W-:Y:S02]  /*aa80*/  IADD3 R4, R6, 0x77, RZ ;  /* 0x0000007706047810 */ /* 0x000fe40007ffe0ff */
[----:B------:R-:W-:Y:S01]  /*aa90*/  LEA.HI.X.SX32 R9, R10, R7, 0x2, P6 ;  /* 0x000000070a097211 */ /* 0x000fe200030f16ff */
[----:B------:R1:W-:Y:S01]  /*aaa0*/  @P4 STG.E [R16.64], R15 ;  /* 0x0000000f10004986 */ /* 0x0003e2000c101904 */
[----:B------:R-:W-:-:S02]  /*aab0*/  ISETP.LT.AND P3, PT, R0, c[0x0][0x17c], !P0 ;  /* 0x00005f0000007a0c */ /* 0x000fc40004761270 */
[----:B---3--:R-:W-:Y:S01]  /*aac0*/  IADD3 R14, R20, c[0x0][0x198], RZ ;  /* 0x00006600140e7a10 */ /* 0x008fe20007ffe0ff */
[----:B------:R2:W-:Y:S01]  /*aad0*/  @P2 STG.E [R2.64], R18 ;  /* 0x0000001202002986 */ /* 0x0005e2000c101904 */
[----:B------:R-:W-:Y:S02]  /*aae0*/  ISETP.LT.AND P4, PT, R4, c[0x0][0x17c], !P0 ;  /* 0x00005f0004007a0c */ /* 0x000fe40004781270 */
[-C--:B------:R-:W-:Y:S01]  /*aaf0*/  LEA R10, P2, R20, R5.reuse, 0x2 ;  /* 0x00000005140a7211 */ /* 0x080fe200078410ff */
[----:B------:R3:W-:Y:S01]  /*ab00*/  @P5 STG.E [R8.64], R19 ;  /* 0x0000001308005986 */ /* 0x0007e2000c101904 */
[----:B------:R-:W-:Y:S02]  /*ab10*/  LEA R12, P5, R14, R5, 0x2 ;  /* 0x000000050e0c7211 */ /* 0x000fe400078a10ff */
[C---:B------:R-:W-:Y:S02]  /*ab20*/  IADD3 R0, R6.reuse, 0x78, RZ ;  /* 0x0000007806007810 */ /* 0x040fe40007ffe0ff */
[----:B------:R-:W-:-:S02]  /*ab30*/  IADD3 R4, R6, 0x79, RZ ;  /* 0x0000007906047810 */ /* 0x000fc40007ffe0ff */
[-C--:B------:R-:W-:Y:S02]  /*ab40*/  LEA.HI.X.SX32 R11, R20, R7.reuse, 0x2, P2 ;  /* 0x00000007140b7211 */ /* 0x080fe400010f16ff */
[C---:B------:R-:W-:Y:S02]  /*ab50*/  LEA.HI.X.SX32 R13, R14.reuse, R7, 0x2, P5 ;  /* 0x000000070e0d7211 */ /* 0x040fe400028f16ff */
[----:B------:R-:W-:Y:S02]  /*ab60*/  IADD3 R14, R14, c[0x0][0x198], RZ ;  /* 0x000066000e0e7a10 */ /* 0x000fe40007ffe0ff */
[----:B------:R-:W-:Y:S02]  /*ab70*/  ISETP.LT.AND P1, PT, R0, c[0x0][0x17c], !P0 ;  /* 0x00005f0000007a0c */ /* 0x000fe40004721270 */
[----:B------:R-:W-:Y:S01]  /*ab80*/  ISETP.LT.AND P2, PT, R4, c[0x0][0x17c], !P0 ;  /* 0x00005f0004007a0c */ /* 0x000fe20004741270 */
[----:B------:R4:W-:Y:S01]  /*ab90*/  @P3 STG.E [R10.64], R22 ;  /* 0x000000160a003986 */ /* 0x0009e2000c101904 */
[----:B------:R-:W-:-:S02]  /*aba0*/  IADD3 R4, R6, 0x7b, RZ ;  /* 0x0000007b06047810 */ /* 0x000fc40007ffe0ff */
[----:B-1----:R-:W-:Y:S01]  /*abb0*/  IADD3 R16, R14, c[0x0][0x198], RZ ;  /* 0x000066000e107a10 */ /* 0x002fe20007ffe0ff */
[----:B------:R1:W-:Y:S01]  /*abc0*/  @P4 STG.E [R12.64], R23 ;  /* 0x000000170c004986 */ /* 0x0003e2000c101904 */
[----:B------:R-:W-:Y:S02]  /*abd0*/  IADD3 R0, R6, 0x7a, RZ ;  /* 0x0000007a06007810 */ /* 0x000fe40007ffe0ff */
[----:B--2---:R-:W-:Y:S02]  /*abe0*/  LEA R2, P3, R14, R5, 0x2 ;  /* 0x000000050e027211 */ /* 0x004fe400078610ff */
[----:B------:R-:W-:Y:S02]  /*abf0*/  ISETP.LT.AND P4, PT, R4, c[0x0][0x17c], !P0 ;  /* 0x00005f0004007a0c */ /* 0x000fe40004781270 */
[----:B------:R-:W-:Y:S02]  /*ac00*/  IADD3 R4, R16, c[0x0][0x198], RZ ;  /* 0x0000660010047a10 */ /* 0x000fe40007ffe0ff */
[----:B------:R-:W-:-:S02]  /*ac10*/  ISETP.LT.AND P5, PT, R0, c[0x0][0x17c], !P0 ;  /* 0x00005f0000007a0c */ /* 0x000fc400047a1270 */
[----:B---3--:R-:W-:Y:S02]  /*ac20*/  LEA R8, P6, R16, R5, 0x2 ;  /* 0x0000000510087211 */ /* 0x008fe400078c10ff */
[-C--:B------:R-:W-:Y:S02]  /*ac30*/  LEA.HI.X.SX32 R3, R14, R7.reuse, 0x2, P3 ;  /* 0x000000070e037211 */ /* 0x080fe400018f16ff */
[----:B------:R-:W-:Y:S02]  /*ac40*/  IADD3 R0, R6, 0x7c, RZ ;  /* 0x0000007c06007810 */ /* 0x000fe40007ffe0ff */
[----:B------:R-:W-:Y:S01]  /*ac50*/  IADD3 R14, R4, c[0x0][0x198], RZ ;  /* 0x00006600040e7a10 */ /* 0x000fe20007ffe0ff */
[----:B------:R2:W-:Y:S01]  /*ac60*/  @P1 STG.E [R2.64], R30 ;  /* 0x0000001e02001986 */ /* 0x0005e2000c101904 */
[----:B------:R-:W-:Y:S02]  /*ac70*/  LEA.HI.X.SX32 R9, R16, R7, 0x2, P6 ;  /* 0x0000000710097211 */ /* 0x000fe400030f16ff */
[----:B------:R-:W-:-:S02]  /*ac80*/  ISETP.LT.AND P3, PT, R0, c[0x0][0x17c], !P0 ;  /* 0x00005f0000007a0c */ /* 0x000fc40004761270 */
[----:B------:R-:W-:Y:S02]  /*ac90*/  IADD3 R0, R6, 0x7d, RZ ;  /* 0x0000007d06007810 */ /* 0x000fe40007ffe0ff */
[-C--:B----4-:R-:W-:Y:S02]  /*aca0*/  LEA R10, P1, R4, R5.reuse, 0x2 ;  /* 0x00000005040a7211 */ /* 0x090fe400078210ff */
[C---:B------:R-:W-:Y:S01]  /*acb0*/  IADD3 R16, R14.reuse, c[0x0][0x198], RZ ;  /* 0x000066000e107a10 */ /* 0x040fe20007ffe0ff */
[----:B------:R3:W-:Y:S01]  /*acc0*/  @P2 STG.E [R8.64], R31 ;  /* 0x0000001f08002986 */ /* 0x0007e2000c101904 */
[----:B-1----:R-:W-:Y:S02]  /*acd0*/  LEA R12, P6, R14, R5, 0x2 ;  /* 0x000000050e0c7211 */ /* 0x002fe400078c10ff */
[----:B------:R-:W-:Y:S02]  /*ace0*/  ISETP.LT.AND P2, PT, R0, c[0x0][0x17c], !P0 ;  /* 0x00005f0000007a0c */ /* 0x000fe40004741270 */
[----:B------:R-:W-:-:S02]  /*acf0*/  LEA.HI.X.SX32 R11, R4, R7, 0x2, P1 ;  /* 0x00000007040b7211 */ /* 0x000fc400008f16ff */
[C---:B------:R-:W-:Y:S02]  /*ad00*/  IADD3 R0, R16.reuse, c[0x0][0x198], RZ ;  /* 0x0000660010007a10 */ /* 0x040fe40007ffe0ff */
[----:B--2---:R-:W-:Y:S02]  /*ad10*/  LEA R2, P1, R16, R5, 0x2 ;  /* 0x0000000510027211 */ /* 0x004fe400078210ff */
[C---:B---3--:R-:W-:Y:S02]  /*ad20*/  IADD3 R9, R6.reuse, 0x7e, RZ ;  /* 0x0000007e06097810 */ /* 0x048fe40007ffe0ff */
[----:B------:R-:W-:Y:S02]  /*ad30*/  IADD3 R6, R6, 0x7f, RZ ;  /* 0x0000007f06067810 */ /* 0x000fe40007ffe0ff */
[----:B------:R-:W-:Y:S02]  /*ad40*/  LEA.HI.X.SX32 R13, R14, R7, 0x2, P6 ;  /* 0x000000070e0d7211 */ /* 0x000fe400030f16ff */
[----:B------:R-:W-:-:S02]  /*ad50*/  LEA R14, P6, R0, R5, 0x2 ;  /* 0x00000005000e7211 */ /* 0x000fc400078c10ff */
[-C--:B------:R-:W-:Y:S02]  /*ad60*/  LEA.HI.X.SX32 R3, R16, R7.reuse, 0x2, P1 ;  /* 0x0000000710037211 */ /* 0x080fe400008f16ff */
[----:B------:R-:W-:Y:S02]  /*ad70*/  IADD3 R4, R0, c[0x0][0x198], RZ ;  /* 0x0000660000047a10 */ /* 0x000fe40007ffe0ff */
[----:B------:R-:W-:Y:S02]  /*ad80*/  ISETP.LT.AND P1, PT, R9, c[0x0][0x17c], !P0 ;  /* 0x00005f0009007a0c */ /* 0x000fe40004721270 */
[----:B------:R-:W-:Y:S02]  /*ad90*/  ISETP.LT.AND P0, PT, R6, c[0x0][0x17c], !P0 ;  /* 0x00005f0006007a0c */ /* 0x000fe40004701270 */
[----:B------:R-:W-:Y:S02]  /*ada0*/  LEA.HI.X.SX32 R15, R0, R7, 0x2, P6 ;  /* 0x00000007000f7211 */ /* 0x000fe400030f16ff */
[C---:B------:R-:W-:Y:S01]  /*adb0*/  LEA R8, P6, R4.reuse, R5, 0x2 ;  /* 0x0000000504087211 */ /* 0x040fe200078c10ff */
[----:B------:R1:W-:Y:S01]  /*adc0*/  @P5 STG.E [R10.64], R26 ;  /* 0x0000001a0a005986 */ /* 0x0003e2000c101904 */
[----:B------:R-:W-:-:S02]  /*add0*/  IADD3 R0, R4, c[0x0][0x198], RZ ;  /* 0x0000660004007a10 */ /* 0x000fc40007ffe0ff */
[----:B------:R-:W-:Y:S01]  /*ade0*/  LEA.HI.X.SX32 R9, R4, R7, 0x2, P6 ;  /* 0x0000000704097211 */ /* 0x000fe200030f16ff */
[----:B------:R1:W-:Y:S01]  /*adf0*/  @P4 STG.E [R12.64], R27 ;  /* 0x0000001b0c004986 */ /* 0x0003e2000c101904 */
[----:B------:R-:W-:-:S03]  /*ae00*/  LEA R4, P6, R0, R5, 0x2 ;  /* 0x0000000500047211 */ /* 0x000fc600078c10ff */
[----:B------:R1:W-:Y:S04]  /*ae10*/  @P3 STG.E [R2.64], R34 ;  /* 0x0000002202003986 */ /* 0x0003e8000c101904 */
[----:B------:R1:W-:Y:S01]  /*ae20*/  @P2 STG.E [R14.64], R35 ;  /* 0x000000230e002986 */ /* 0x0003e2000c101904 */
[----:B------:R-:W-:-:S03]  /*ae30*/  LEA.HI.X.SX32 R5, R0, R7, 0x2, P6 ;  /* 0x0000000700057211 */ /* 0x000fc600030f16ff */
[----:B------:R1:W-:Y:S01]  /*ae40*/  @P1 STG.E [R8.64], R38 ;  /* 0x0000002608001986 */ /* 0x0003e2000c101904 */
[----:B------:R-:W-:Y:S05]  /*ae50*/  @!P0 EXIT ;  /* 0x000000000000894d */ /* 0x000fea0003800000 */
[----:B------:R-:W-:Y:S01]  /*ae60*/  STG.E [R4.64], R39 ;  /* 0x0000002704007986 */ /* 0x000fe2000c101904 */
[----:B------:R-:W-:Y:S05]  /*ae70*/  EXIT ;  /* 0x000000000000794d */ /* 0x000fea0003800000 */
.L_x_3:
[----:B------:R-:W-:-:S00]  /*ae80*/  BRA `(.L_x_3) ;  /* 0xfffffff000007947 */ /* 0x000fc0000383ffff */
[----:B------:R-:W-:-:S00]  /*ae90*/  NOP ;  /* 0x0000000000007918 */ /* 0x000fc00000000000 */
        /* <DEDUP_REMOVED lines=14> */
.L_x_4:


//--------------------- .nv.shared.matmul_kernel  --------------------------
	.section	.nv.shared.matmul_kernel,"aw",@nobits
	.sectionflags	@""
	.align	16
